//
// Generated by NVIDIA NVVM Compiler
//
// Compiler Build ID: CL-36424714
// Cuda compilation tools, release 13.0, V13.0.88
// Based on NVVM 20.0.0
//

.version 9.0
.target sm_100
.address_size 64

	// .globl	maaq_batch_f32
.extern .shared .align 16 .b8 shared_diffs[];
.extern .shared .align 16 .b8 diffs[];

.visible .entry maaq_batch_f32(
	.param .u64 .ptr .align 1 maaq_batch_f32_param_0,
	.param .u64 .ptr .align 1 maaq_batch_f32_param_1,
	.param .u64 .ptr .align 1 maaq_batch_f32_param_2,
	.param .u64 .ptr .align 1 maaq_batch_f32_param_3,
	.param .u32 maaq_batch_f32_param_4,
	.param .u32 maaq_batch_f32_param_5,
	.param .u32 maaq_batch_f32_param_6,
	.param .u32 maaq_batch_f32_param_7,
	.param .u64 .ptr .align 1 maaq_batch_f32_param_8
)
{
	.reg .pred 	%p<45>;
	.reg .b32 	%r<170>;
	.reg .b32 	%f<162>;
	.reg .b64 	%rd<126>;

	ld.param.u64 	%rd44, [maaq_batch_f32_param_0];
	ld.param.u64 	%rd41, [maaq_batch_f32_param_1];
	ld.param.u64 	%rd42, [maaq_batch_f32_param_2];
	ld.param.u64 	%rd43, [maaq_batch_f32_param_3];
	ld.param.u32 	%r84, [maaq_batch_f32_param_4];
	ld.param.u32 	%r85, [maaq_batch_f32_param_5];
	ld.param.u32 	%r87, [maaq_batch_f32_param_6];
	ld.param.u32 	%r86, [maaq_batch_f32_param_7];
	ld.param.u64 	%rd45, [maaq_batch_f32_param_8];
	cvta.to.global.u64 	%rd1, %rd45;
	cvta.to.global.u64 	%rd2, %rd44;
	mov.u32 	%r1, %ctaid.x;
	setp.ge.s32 	%p1, %r1, %r87;
	@%p1 bra 	$L__BB0_55;
	min.s32 	%r88, %r85, %r86;
	setp.lt.s32 	%p2, %r88, 1;
	@%p2 bra 	$L__BB0_55;
	cvta.to.global.u64 	%rd46, %rd41;
	mul.wide.u32 	%rd47, %r1, 4;
	add.s64 	%rd48, %rd46, %rd47;
	ld.global.nc.u32 	%r2, [%rd48];
	setp.lt.s32 	%p3, %r2, 1;
	setp.gt.s32 	%p4, %r2, %r86;
	or.pred  	%p5, %p3, %p4;
	@%p5 bra 	$L__BB0_55;
	cvta.to.global.u64 	%rd49, %rd42;
	add.s64 	%rd51, %rd49, %rd47;
	ld.global.nc.f32 	%f1, [%rd51];
	cvta.to.global.u64 	%rd52, %rd43;
	add.s64 	%rd53, %rd52, %rd47;
	ld.global.nc.f32 	%f2, [%rd53];
	max.s32 	%r3, %r84, 0;
	setp.ge.u32 	%p6, %r3, %r85;
	@%p6 bra 	$L__BB0_55;
	add.s32 	%r161, %r2, %r3;
	setp.gt.u32 	%p7, %r161, %r85;
	@%p7 bra 	$L__BB0_55;
	mov.u32 	%r143, %tid.x;
	setp.ge.u32 	%p8, %r143, %r2;
	@%p8 bra 	$L__BB0_8;
	mov.u32 	%r6, %ntid.x;
	mov.u32 	%r90, shared_diffs;
$L__BB0_7:
	shl.b32 	%r89, %r143, 2;
	add.s32 	%r91, %r90, %r89;
	mov.b32 	%r92, 0;
	st.shared.u32 	[%r91], %r92;
	add.s32 	%r143, %r143, %r6;
	setp.lt.s32 	%p9, %r143, %r2;
	@%p9 bra 	$L__BB0_7;
$L__BB0_8:
	bar.sync 	0;
	mul.lo.s32 	%r9, %r85, %r1;
	setp.lt.s32 	%p10, %r84, 1;
	@%p10 bra 	$L__BB0_20;
	and.b32  	%r10, %r84, 7;
	setp.lt.u32 	%p11, %r84, 8;
	mov.b32 	%r144, 0;
	@%p11 bra 	$L__BB0_12;
	and.b32  	%r144, %r84, 2147483640;
	neg.s32 	%r149, %r144;
	mul.wide.u32 	%rd54, %r9, 4;
	add.s64 	%rd55, %rd54, %rd1;
	add.s64 	%rd117, %rd55, 16;
$L__BB0_11:
	.pragma "nounroll";
	mov.b32 	%r94, 2147483647;
	st.global.u32 	[%rd117+-16], %r94;
	st.global.u32 	[%rd117+-12], %r94;
	st.global.u32 	[%rd117+-8], %r94;
	st.global.u32 	[%rd117+-4], %r94;
	st.global.u32 	[%rd117], %r94;
	st.global.u32 	[%rd117+4], %r94;
	st.global.u32 	[%rd117+8], %r94;
	st.global.u32 	[%rd117+12], %r94;
	add.s32 	%r149, %r149, 8;
	add.s64 	%rd117, %rd117, 32;
	setp.eq.s32 	%p12, %r149, 0;
	@%p12 bra 	$L__BB0_12;
	bra.uni 	$L__BB0_11;
$L__BB0_12:
	setp.eq.s32 	%p13, %r10, 0;
	@%p13 bra 	$L__BB0_20;
	and.b32  	%r14, %r84, 3;
	setp.lt.u32 	%p14, %r10, 4;
	@%p14 bra 	$L__BB0_15;
	add.s32 	%r95, %r144, %r9;
	mul.wide.u32 	%rd56, %r95, 4;
	add.s64 	%rd57, %rd1, %rd56;
	mov.b32 	%r96, 2147483647;
	st.global.u32 	[%rd57], %r96;
	cvt.u64.u32 	%rd58, %r9;
	cvt.u64.u32 	%rd59, %r144;
	add.s64 	%rd60, %rd59, %rd58;
	shl.b64 	%rd61, %rd60, 2;
	add.s64 	%rd62, %rd1, %rd61;
	st.global.u32 	[%rd62+4], %r96;
	st.global.u32 	[%rd62+8], %r96;
	st.global.u32 	[%rd62+12], %r96;
	add.s32 	%r144, %r144, 4;
$L__BB0_15:
	setp.eq.s32 	%p15, %r14, 0;
	@%p15 bra 	$L__BB0_20;
	setp.eq.s32 	%p16, %r14, 1;
	@%p16 bra 	$L__BB0_18;
	add.s32 	%r97, %r144, %r9;
	mul.wide.u32 	%rd63, %r97, 4;
	add.s64 	%rd64, %rd1, %rd63;
	mov.b32 	%r98, 2147483647;
	st.global.u32 	[%rd64], %r98;
	cvt.u64.u32 	%rd65, %r9;
	cvt.u64.u32 	%rd66, %r144;
	add.s64 	%rd67, %rd66, %rd65;
	shl.b64 	%rd68, %rd67, 2;
	add.s64 	%rd69, %rd1, %rd68;
	st.global.u32 	[%rd69+4], %r98;
	add.s32 	%r144, %r144, 2;
$L__BB0_18:
	and.b32  	%r99, %r84, 1;
	setp.eq.b32 	%p17, %r99, 1;
	not.pred 	%p18, %p17;
	@%p18 bra 	$L__BB0_20;
	add.s32 	%r100, %r144, %r9;
	mul.wide.u32 	%rd70, %r100, 4;
	add.s64 	%rd71, %rd1, %rd70;
	mov.b32 	%r101, 2147483647;
	st.global.u32 	[%rd71], %r101;
$L__BB0_20:
	add.s32 	%r151, %r3, 1;
	max.u32 	%r20, %r161, %r151;
	sub.s32 	%r102, %r20, %r3;
	and.b32  	%r21, %r102, 3;
	setp.eq.s32 	%p19, %r21, 0;
	mov.u32 	%r150, %r3;
	@%p19 bra 	$L__BB0_23;
	add.s32 	%r103, %r3, %r9;
	mul.wide.u32 	%rd72, %r103, 4;
	add.s64 	%rd116, %rd1, %rd72;
	mul.wide.u32 	%rd73, %r3, 4;
	add.s64 	%rd115, %rd2, %rd73;
	neg.s32 	%r147, %r21;
	add.s32 	%r150, %r3, %r21;
$L__BB0_22:
	.pragma "nounroll";
	ld.global.nc.f32 	%f51, [%rd115];
	st.global.f32 	[%rd116], %f51;
	add.s64 	%rd116, %rd116, 4;
	add.s64 	%rd115, %rd115, 4;
	add.s32 	%r147, %r147, 1;
	setp.ne.s32 	%p20, %r147, 0;
	@%p20 bra 	$L__BB0_22;
$L__BB0_23:
	sub.s32 	%r104, %r3, %r20;
	setp.gt.u32 	%p21, %r104, -4;
	@%p21 bra 	$L__BB0_26;
	add.s32 	%r105, %r150, %r9;
	mul.wide.u32 	%rd74, %r105, 4;
	add.s64 	%rd120, %rd1, %rd74;
	cvt.u64.u32 	%rd75, %r150;
	mul.wide.u32 	%rd76, %r150, 4;
	add.s64 	%rd77, %rd76, %rd2;
	add.s64 	%rd119, %rd77, 8;
	cvt.u64.u32 	%rd78, %r9;
	add.s64 	%rd79, %rd75, %rd78;
	shl.b64 	%rd80, %rd79, 2;
	add.s64 	%rd81, %rd80, %rd1;
	add.s64 	%rd118, %rd81, 12;
$L__BB0_25:
	ld.global.nc.f32 	%f52, [%rd119+-8];
	st.global.f32 	[%rd120], %f52;
	ld.global.nc.f32 	%f53, [%rd119+-4];
	st.global.f32 	[%rd118+-8], %f53;
	ld.global.nc.f32 	%f54, [%rd119];
	st.global.f32 	[%rd118+-4], %f54;
	ld.global.nc.f32 	%f55, [%rd119+4];
	st.global.f32 	[%rd118], %f55;
	add.s32 	%r150, %r150, 4;
	add.s64 	%rd120, %rd120, 16;
	add.s64 	%rd119, %rd119, 16;
	add.s64 	%rd118, %rd118, 16;
	setp.lt.s32 	%p22, %r150, %r161;
	@%p22 bra 	$L__BB0_25;
$L__BB0_26:
	setp.ge.u32 	%p23, %r161, %r85;
	@%p23 bra 	$L__BB0_55;
	setp.lt.u32 	%p24, %r2, 2;
	mov.f32 	%f146, 0f00000000;
	@%p24 bra 	$L__BB0_35;
	add.s32 	%r31, %r2, -1;
	add.s32 	%r107, %r2, -2;
	and.b32  	%r32, %r31, 3;
	setp.lt.u32 	%p25, %r107, 3;
	mov.f32 	%f146, 0f00000000;
	mov.b32 	%r155, 1;
	@%p25 bra 	$L__BB0_32;
	and.b32  	%r110, %r31, -4;
	neg.s32 	%r154, %r110;
	mul.wide.u32 	%rd82, %r3, 4;
	add.s64 	%rd83, %rd82, %rd2;
	add.s64 	%rd121, %rd83, 8;
	mov.u32 	%r111, shared_diffs;
	add.s32 	%r152, %r111, 8;
	add.s64 	%rd22, %rd2, -4;
	mov.f32 	%f146, 0f00000000;
	mov.b32 	%r153, 0;
$L__BB0_30:
	mul.wide.s32 	%rd84, %r151, 4;
	add.s64 	%rd85, %rd22, %rd84;
	ld.global.nc.f32 	%f60, [%rd121+-4];
	ld.global.nc.f32 	%f61, [%rd85];
	sub.f32 	%f62, %f60, %f61;
	abs.f32 	%f63, %f62;
	st.shared.f32 	[%r152+-4], %f63;
	add.f32 	%f64, %f146, %f63;
	ld.global.nc.f32 	%f65, [%rd121];
	sub.f32 	%f66, %f65, %f60;
	abs.f32 	%f67, %f66;
	add.f32 	%f68, %f64, %f67;
	ld.global.nc.f32 	%f69, [%rd121+4];
	sub.f32 	%f70, %f69, %f65;
	abs.f32 	%f71, %f70;
	st.shared.v2.f32 	[%r152], {%f67, %f71};
	add.f32 	%f72, %f68, %f71;
	ld.global.nc.f32 	%f73, [%rd121+8];
	sub.f32 	%f74, %f73, %f69;
	abs.f32 	%f75, %f74;
	st.shared.f32 	[%r152+8], %f75;
	add.f32 	%f146, %f72, %f75;
	add.s32 	%r154, %r154, 4;
	add.s32 	%r153, %r153, 4;
	add.s32 	%r152, %r152, 16;
	add.s64 	%rd121, %rd121, 16;
	add.s32 	%r151, %r151, 4;
	setp.ne.s32 	%p26, %r154, 0;
	@%p26 bra 	$L__BB0_30;
	add.s32 	%r155, %r153, 1;
$L__BB0_32:
	setp.eq.s32 	%p27, %r32, 0;
	@%p27 bra 	$L__BB0_35;
	shl.b32 	%r112, %r155, 2;
	mov.u32 	%r113, shared_diffs;
	add.s32 	%r158, %r113, %r112;
	add.s64 	%rd25, %rd2, -4;
	add.s32 	%r157, %r155, %r3;
	mul.wide.u32 	%rd86, %r157, 4;
	add.s64 	%rd122, %rd2, %rd86;
	neg.s32 	%r156, %r32;
$L__BB0_34:
	.pragma "nounroll";
	mul.wide.s32 	%rd87, %r157, 4;
	add.s64 	%rd88, %rd25, %rd87;
	ld.global.nc.f32 	%f76, [%rd122];
	ld.global.nc.f32 	%f77, [%rd88];
	sub.f32 	%f78, %f76, %f77;
	abs.f32 	%f79, %f78;
	st.shared.f32 	[%r158], %f79;
	add.f32 	%f146, %f146, %f79;
	add.s32 	%r158, %r158, 4;
	add.s32 	%r157, %r157, 1;
	add.s64 	%rd122, %rd122, 4;
	add.s32 	%r156, %r156, 1;
	setp.ne.s32 	%p28, %r156, 0;
	@%p28 bra 	$L__BB0_34;
$L__BB0_35:
	add.s32 	%r114, %r161, -1;
	mul.wide.u32 	%rd89, %r114, 4;
	add.s64 	%rd90, %rd2, %rd89;
	ld.global.nc.f32 	%f10, [%rd90];
	mul.wide.u32 	%rd91, %r161, 4;
	add.s64 	%rd92, %rd2, %rd91;
	ld.global.nc.f32 	%f148, [%rd92];
	sub.f32 	%f12, %f148, %f10;
	abs.f32 	%f81, %f12;
	st.shared.f32 	[shared_diffs], %f81;
	add.f32 	%f150, %f146, %f81;
	setp.leu.f32 	%p29, %f150, 0f2B8CBCCC;
	mov.f32 	%f147, 0f00000000;
	@%p29 bra 	$L__BB0_37;
	mul.wide.u32 	%rd93, %r3, 4;
	add.s64 	%rd94, %rd2, %rd93;
	ld.global.nc.f32 	%f82, [%rd94];
	sub.f32 	%f83, %f148, %f82;
	abs.f32 	%f84, %f83;
	div.rn.f32 	%f147, %f84, %f150;
$L__BB0_37:
	fma.rn.f32 	%f85, %f1, %f147, %f2;
	mul.f32 	%f86, %f85, %f85;
	fma.rn.f32 	%f149, %f86, %f12, %f10;
	add.s32 	%r160, %r161, %r9;
	mul.wide.u32 	%rd95, %r160, 4;
	add.s64 	%rd96, %rd1, %rd95;
	st.global.f32 	[%rd96], %f149;
	add.s32 	%r162, %r161, 1;
	setp.ge.u32 	%p30, %r162, %r85;
	@%p30 bra 	$L__BB0_55;
	not.b32 	%r116, %r2;
	add.s32 	%r117, %r85, %r116;
	sub.s32 	%r55, %r117, %r3;
	sub.s32 	%r118, %r85, %r161;
	add.s32 	%r119, %r118, -2;
	and.b32  	%r56, %r55, 3;
	setp.lt.u32 	%p31, %r119, 3;
	mov.b32 	%r165, 1;
	@%p31 bra 	$L__BB0_50;
	and.b32  	%r121, %r55, -4;
	neg.s32 	%r159, %r121;
	cvt.u64.u32 	%rd97, %r162;
	mul.wide.u32 	%rd98, %r162, 4;
	add.s64 	%rd99, %rd98, %rd2;
	add.s64 	%rd124, %rd99, 8;
	mul.wide.s32 	%rd100, %r2, 4;
	sub.s64 	%rd101, %rd2, %rd100;
	add.s64 	%rd30, %rd101, 8;
	cvt.u64.u32 	%rd102, %r9;
	add.s64 	%rd103, %rd102, %rd97;
	shl.b64 	%rd104, %rd103, 2;
	add.s64 	%rd105, %rd104, %rd1;
	add.s64 	%rd123, %rd105, 12;
	mov.b32 	%r165, 1;
$L__BB0_40:
	mul.wide.s32 	%rd106, %r162, 4;
	add.s64 	%rd34, %rd30, %rd106;
	shl.b32 	%r122, %r165, 2;
	mov.u32 	%r123, shared_diffs;
	add.s32 	%r124, %r123, %r122;
	ld.shared.f32 	%f88, [%r124];
	sub.f32 	%f89, %f150, %f88;
	ld.global.nc.f32 	%f20, [%rd124+-8];
	sub.f32 	%f90, %f20, %f148;
	abs.f32 	%f91, %f90;
	st.shared.f32 	[%r124], %f91;
	add.f32 	%f21, %f89, %f91;
	add.s32 	%r63, %r165, 1;
	setp.leu.f32 	%p32, %f21, 0f2B8CBCCC;
	mov.f32 	%f151, 0f00000000;
	@%p32 bra 	$L__BB0_42;
	ld.global.nc.f32 	%f92, [%rd34+-8];
	sub.f32 	%f93, %f20, %f92;
	abs.f32 	%f94, %f93;
	div.rn.f32 	%f151, %f94, %f21;
$L__BB0_42:
	setp.eq.s32 	%p33, %r63, %r2;
	selp.b32 	%r125, 0, %r63, %p33;
	fma.rn.f32 	%f96, %f1, %f151, %f2;
	mul.f32 	%f97, %f96, %f96;
	sub.f32 	%f98, %f20, %f149;
	fma.rn.f32 	%f24, %f97, %f98, %f149;
	add.s32 	%r126, %r160, 1;
	mul.wide.u32 	%rd107, %r126, 4;
	add.s64 	%rd108, %rd1, %rd107;
	st.global.f32 	[%rd108], %f24;
	shl.b32 	%r127, %r125, 2;
	add.s32 	%r129, %r123, %r127;
	ld.shared.f32 	%f99, [%r129];
	sub.f32 	%f100, %f21, %f99;
	ld.global.nc.f32 	%f25, [%rd124+-4];
	sub.f32 	%f101, %f25, %f20;
	abs.f32 	%f102, %f101;
	st.shared.f32 	[%r129], %f102;
	add.f32 	%f26, %f100, %f102;
	add.s32 	%r64, %r125, 1;
	setp.leu.f32 	%p34, %f26, 0f2B8CBCCC;
	mov.f32 	%f152, 0f00000000;
	@%p34 bra 	$L__BB0_44;
	ld.global.nc.f32 	%f103, [%rd34+-4];
	sub.f32 	%f104, %f25, %f103;
	abs.f32 	%f105, %f104;
	div.rn.f32 	%f152, %f105, %f26;
$L__BB0_44:
	setp.eq.s32 	%p35, %r64, %r2;
	selp.b32 	%r130, 0, %r64, %p35;
	fma.rn.f32 	%f107, %f1, %f152, %f2;
	mul.f32 	%f108, %f107, %f107;
	sub.f32 	%f109, %f25, %f24;
	fma.rn.f32 	%f29, %f108, %f109, %f24;
	st.global.f32 	[%rd123+-8], %f29;
	shl.b32 	%r131, %r130, 2;
	add.s32 	%r133, %r123, %r131;
	ld.shared.f32 	%f110, [%r133];
	sub.f32 	%f111, %f26, %f110;
	ld.global.nc.f32 	%f30, [%rd124];
	sub.f32 	%f112, %f30, %f25;
	abs.f32 	%f113, %f112;
	st.shared.f32 	[%r133], %f113;
	add.f32 	%f31, %f111, %f113;
	add.s32 	%r65, %r130, 1;
	setp.leu.f32 	%p36, %f31, 0f2B8CBCCC;
	mov.f32 	%f153, 0f00000000;
	@%p36 bra 	$L__BB0_46;
	ld.global.nc.f32 	%f114, [%rd34];
	sub.f32 	%f115, %f30, %f114;
	abs.f32 	%f116, %f115;
	div.rn.f32 	%f153, %f116, %f31;
$L__BB0_46:
	setp.eq.s32 	%p37, %r65, %r2;
	selp.b32 	%r134, 0, %r65, %p37;
	fma.rn.f32 	%f118, %f1, %f153, %f2;
	mul.f32 	%f119, %f118, %f118;
	sub.f32 	%f120, %f30, %f29;
	fma.rn.f32 	%f34, %f119, %f120, %f29;
	st.global.f32 	[%rd123+-4], %f34;
	shl.b32 	%r135, %r134, 2;
	add.s32 	%r137, %r123, %r135;
	ld.shared.f32 	%f121, [%r137];
	sub.f32 	%f122, %f31, %f121;
	ld.global.nc.f32 	%f148, [%rd124+4];
	sub.f32 	%f123, %f148, %f30;
	abs.f32 	%f124, %f123;
	st.shared.f32 	[%r137], %f124;
	add.f32 	%f150, %f122, %f124;
	add.s32 	%r138, %r134, 1;
	setp.eq.s32 	%p38, %r138, %r2;
	selp.b32 	%r165, 0, %r138, %p38;
	setp.leu.f32 	%p39, %f150, 0f2B8CBCCC;
	mov.f32 	%f154, 0f00000000;
	@%p39 bra 	$L__BB0_48;
	ld.global.nc.f32 	%f125, [%rd34+4];
	sub.f32 	%f126, %f148, %f125;
	abs.f32 	%f127, %f126;
	div.rn.f32 	%f154, %f127, %f150;
$L__BB0_48:
	fma.rn.f32 	%f128, %f1, %f154, %f2;
	mul.f32 	%f129, %f128, %f128;
	sub.f32 	%f130, %f148, %f34;
	fma.rn.f32 	%f149, %f129, %f130, %f34;
	st.global.f32 	[%rd123], %f149;
	add.s32 	%r162, %r162, 4;
	add.s32 	%r161, %r161, 4;
	add.s32 	%r160, %r160, 4;
	add.s32 	%r159, %r159, 4;
	add.s64 	%rd124, %rd124, 16;
	add.s64 	%rd123, %rd123, 16;
	setp.ne.s32 	%p40, %r159, 0;
	@%p40 bra 	$L__BB0_40;
	add.s32 	%r162, %r161, 1;
$L__BB0_50:
	setp.eq.s32 	%p41, %r56, 0;
	@%p41 bra 	$L__BB0_55;
	add.s32 	%r167, %r162, %r9;
	mul.wide.s32 	%rd109, %r2, 4;
	sub.s64 	%rd37, %rd2, %rd109;
	mul.wide.u32 	%rd110, %r162, 4;
	add.s64 	%rd125, %rd2, %rd110;
	neg.s32 	%r166, %r56;
$L__BB0_52:
	.pragma "nounroll";
	shl.b32 	%r139, %r165, 2;
	mov.u32 	%r140, shared_diffs;
	add.s32 	%r141, %r140, %r139;
	ld.shared.f32 	%f132, [%r141];
	sub.f32 	%f133, %f150, %f132;
	ld.global.nc.f32 	%f46, [%rd125];
	sub.f32 	%f134, %f46, %f148;
	abs.f32 	%f135, %f134;
	st.shared.f32 	[%r141], %f135;
	add.f32 	%f150, %f133, %f135;
	setp.leu.f32 	%p42, %f150, 0f2B8CBCCC;
	mov.f32 	%f161, 0f00000000;
	@%p42 bra 	$L__BB0_54;
	mul.wide.s32 	%rd111, %r162, 4;
	add.s64 	%rd112, %rd37, %rd111;
	ld.global.nc.f32 	%f136, [%rd112];
	sub.f32 	%f137, %f46, %f136;
	abs.f32 	%f138, %f137;
	div.rn.f32 	%f161, %f138, %f150;
$L__BB0_54:
	add.s32 	%r142, %r165, 1;
	fma.rn.f32 	%f139, %f1, %f161, %f2;
	mul.f32 	%f140, %f139, %f139;
	sub.f32 	%f141, %f46, %f149;
	fma.rn.f32 	%f149, %f140, %f141, %f149;
	mul.wide.u32 	%rd113, %r167, 4;
	add.s64 	%rd114, %rd1, %rd113;
	st.global.f32 	[%rd114], %f149;
	add.s32 	%r162, %r162, 1;
	add.s32 	%r167, %r167, 1;
	add.s64 	%rd125, %rd125, 4;
	add.s32 	%r166, %r166, 1;
	setp.ne.s32 	%p43, %r166, 0;
	setp.eq.s32 	%p44, %r142, %r2;
	selp.b32 	%r165, 0, %r142, %p44;
	mov.f32 	%f148, %f46;
	@%p43 bra 	$L__BB0_52;
$L__BB0_55:
	ret;

}
	// .globl	maaq_multi_series_one_param_f32
.visible .entry maaq_multi_series_one_param_f32(
	.param .u64 .ptr .align 1 maaq_multi_series_one_param_f32_param_0,
	.param .u32 maaq_multi_series_one_param_f32_param_1,
	.param .f32 maaq_multi_series_one_param_f32_param_2,
	.param .f32 maaq_multi_series_one_param_f32_param_3,
	.param .u32 maaq_multi_series_one_param_f32_param_4,
	.param .u32 maaq_multi_series_one_param_f32_param_5,
	.param .u64 .ptr .align 1 maaq_multi_series_one_param_f32_param_6,
	.param .u64 .ptr .align 1 maaq_multi_series_one_param_f32_param_7
)
{
	.reg .pred 	%p<42>;
	.reg .b32 	%r<231>;
	.reg .b32 	%f<203>;
	.reg .b64 	%rd<104>;

	ld.param.u64 	%rd4, [maaq_multi_series_one_param_f32_param_0];
	ld.param.u32 	%r108, [maaq_multi_series_one_param_f32_param_1];
	ld.param.f32 	%f51, [maaq_multi_series_one_param_f32_param_2];
	ld.param.f32 	%f52, [maaq_multi_series_one_param_f32_param_3];
	ld.param.u32 	%r109, [maaq_multi_series_one_param_f32_param_4];
	ld.param.u32 	%r110, [maaq_multi_series_one_param_f32_param_5];
	ld.param.u64 	%rd3, [maaq_multi_series_one_param_f32_param_6];
	ld.param.u64 	%rd5, [maaq_multi_series_one_param_f32_param_7];
	cvta.to.global.u64 	%rd1, %rd5;
	cvta.to.global.u64 	%rd2, %rd4;
	mov.u32 	%r1, %ctaid.x;
	setp.ge.s32 	%p1, %r1, %r109;
	@%p1 bra 	$L__BB1_53;
	min.s32 	%r111, %r108, %r110;
	setp.lt.s32 	%p2, %r111, 1;
	@%p2 bra 	$L__BB1_53;
	mov.u32 	%r196, %tid.x;
	setp.ge.u32 	%p3, %r196, %r108;
	@%p3 bra 	$L__BB1_5;
	mov.u32 	%r3, %ntid.x;
	mov.u32 	%r113, diffs;
$L__BB1_4:
	shl.b32 	%r112, %r196, 2;
	add.s32 	%r114, %r113, %r112;
	mov.b32 	%r115, 0;
	st.shared.u32 	[%r114], %r115;
	add.s32 	%r196, %r196, %r3;
	setp.lt.s32 	%p4, %r196, %r108;
	@%p4 bra 	$L__BB1_4;
$L__BB1_5:
	bar.sync 	0;
	cvta.to.global.u64 	%rd6, %rd3;
	mul.wide.u32 	%rd7, %r1, 4;
	add.s64 	%rd8, %rd6, %rd7;
	ld.global.nc.u32 	%r116, [%rd8];
	max.s32 	%r6, %r116, 0;
	setp.ge.u32 	%p5, %r6, %r110;
	@%p5 bra 	$L__BB1_53;
	add.s32 	%r220, %r6, %r108;
	add.s32 	%r8, %r220, -1;
	setp.gt.s32 	%p6, %r220, %r110;
	@%p6 bra 	$L__BB1_53;
	setp.lt.s32 	%p7, %r220, 2;
	@%p7 bra 	$L__BB1_19;
	add.s32 	%r118, %r220, -2;
	and.b32  	%r9, %r8, 7;
	setp.lt.u32 	%p8, %r118, 7;
	mov.b32 	%r200, 0;
	@%p8 bra 	$L__BB1_11;
	and.b32  	%r200, %r8, -8;
	neg.s32 	%r198, %r200;
	shl.b32 	%r12, %r109, 3;
	mul.wide.s32 	%rd11, %r109, 4;
	mov.u32 	%r197, %r1;
$L__BB1_10:
	.pragma "nounroll";
	mul.wide.s32 	%rd9, %r197, 4;
	add.s64 	%rd10, %rd1, %rd9;
	mov.b32 	%r119, 2147483647;
	st.global.u32 	[%rd10], %r119;
	add.s64 	%rd12, %rd10, %rd11;
	st.global.u32 	[%rd12], %r119;
	add.s64 	%rd13, %rd12, %rd11;
	st.global.u32 	[%rd13], %r119;
	add.s64 	%rd14, %rd13, %rd11;
	st.global.u32 	[%rd14], %r119;
	add.s64 	%rd15, %rd14, %rd11;
	st.global.u32 	[%rd15], %r119;
	add.s64 	%rd16, %rd15, %rd11;
	st.global.u32 	[%rd16], %r119;
	add.s64 	%rd17, %rd16, %rd11;
	st.global.u32 	[%rd17], %r119;
	add.s64 	%rd18, %rd17, %rd11;
	st.global.u32 	[%rd18], %r119;
	add.s32 	%r198, %r198, 8;
	add.s32 	%r197, %r197, %r12;
	setp.ne.s32 	%p9, %r198, 0;
	@%p9 bra 	$L__BB1_10;
$L__BB1_11:
	setp.eq.s32 	%p10, %r9, 0;
	@%p10 bra 	$L__BB1_19;
	and.b32  	%r18, %r8, 3;
	setp.lt.u32 	%p11, %r9, 4;
	@%p11 bra 	$L__BB1_14;
	mad.lo.s32 	%r120, %r200, %r109, %r1;
	mul.wide.s32 	%rd19, %r120, 4;
	add.s64 	%rd20, %rd1, %rd19;
	mov.b32 	%r121, 2147483647;
	st.global.u32 	[%rd20], %r121;
	mul.wide.s32 	%rd21, %r109, 4;
	add.s64 	%rd22, %rd20, %rd21;
	st.global.u32 	[%rd22], %r121;
	add.s64 	%rd23, %rd22, %rd21;
	st.global.u32 	[%rd23], %r121;
	add.s64 	%rd24, %rd23, %rd21;
	st.global.u32 	[%rd24], %r121;
	add.s32 	%r200, %r200, 4;
$L__BB1_14:
	setp.eq.s32 	%p12, %r18, 0;
	@%p12 bra 	$L__BB1_19;
	setp.eq.s32 	%p13, %r18, 1;
	@%p13 bra 	$L__BB1_17;
	mad.lo.s32 	%r122, %r200, %r109, %r1;
	mul.wide.s32 	%rd25, %r122, 4;
	add.s64 	%rd26, %rd1, %rd25;
	mov.b32 	%r123, 2147483647;
	st.global.u32 	[%rd26], %r123;
	mul.wide.s32 	%rd27, %r109, 4;
	add.s64 	%rd28, %rd26, %rd27;
	st.global.u32 	[%rd28], %r123;
	add.s32 	%r200, %r200, 2;
$L__BB1_17:
	and.b32  	%r124, %r8, 1;
	setp.eq.b32 	%p14, %r124, 1;
	not.pred 	%p15, %p14;
	@%p15 bra 	$L__BB1_19;
	mad.lo.s32 	%r125, %r200, %r109, %r1;
	mul.wide.s32 	%rd29, %r125, 4;
	add.s64 	%rd30, %rd1, %rd29;
	mov.b32 	%r126, 2147483647;
	st.global.u32 	[%rd30], %r126;
$L__BB1_19:
	mad.lo.s32 	%r23, %r8, %r109, %r1;
	mul.wide.u32 	%rd31, %r23, 4;
	add.s64 	%rd32, %rd2, %rd31;
	ld.global.nc.f32 	%f1, [%rd32];
	add.s64 	%rd33, %rd1, %rd31;
	st.global.f32 	[%rd33], %f1;
	setp.ge.s32 	%p16, %r220, %r110;
	@%p16 bra 	$L__BB1_53;
	setp.lt.u32 	%p17, %r108, 2;
	mov.f32 	%f190, 0f00000000;
	@%p17 bra 	$L__BB1_33;
	add.s32 	%r24, %r108, -1;
	add.s32 	%r128, %r108, -2;
	setp.lt.u32 	%p18, %r128, 7;
	mov.f32 	%f190, 0f00000000;
	mov.b32 	%r208, 1;
	@%p18 bra 	$L__BB1_25;
	and.b32  	%r131, %r24, -8;
	neg.s32 	%r206, %r131;
	mul.lo.s32 	%r132, %r109, %r6;
	add.s32 	%r203, %r1, %r132;
	shl.b32 	%r27, %r109, 3;
	add.s32 	%r133, %r132, %r109;
	add.s32 	%r202, %r1, %r133;
	mov.u32 	%r134, diffs;
	add.s32 	%r204, %r134, 16;
	mov.f32 	%f190, 0f00000000;
	mov.b32 	%r205, 0;
	mul.wide.s32 	%rd38, %r109, 4;
$L__BB1_23:
	.pragma "nounroll";
	mul.wide.s32 	%rd34, %r202, 4;
	add.s64 	%rd35, %rd2, %rd34;
	ld.global.nc.f32 	%f57, [%rd35];
	mul.wide.s32 	%rd36, %r203, 4;
	add.s64 	%rd37, %rd2, %rd36;
	ld.global.nc.f32 	%f58, [%rd37];
	sub.f32 	%f59, %f57, %f58;
	abs.f32 	%f60, %f59;
	st.shared.f32 	[%r204+-12], %f60;
	add.f32 	%f61, %f190, %f60;
	add.s64 	%rd39, %rd35, %rd38;
	ld.global.nc.f32 	%f62, [%rd39];
	sub.f32 	%f63, %f62, %f57;
	abs.f32 	%f64, %f63;
	add.f32 	%f65, %f61, %f64;
	add.s64 	%rd40, %rd39, %rd38;
	ld.global.nc.f32 	%f66, [%rd40];
	sub.f32 	%f67, %f66, %f62;
	abs.f32 	%f68, %f67;
	st.shared.v2.f32 	[%r204+-8], {%f64, %f68};
	add.f32 	%f69, %f65, %f68;
	add.s64 	%rd41, %rd40, %rd38;
	ld.global.nc.f32 	%f70, [%rd41];
	sub.f32 	%f71, %f70, %f66;
	abs.f32 	%f72, %f71;
	add.f32 	%f73, %f69, %f72;
	add.s64 	%rd42, %rd41, %rd38;
	ld.global.nc.f32 	%f74, [%rd42];
	sub.f32 	%f75, %f74, %f70;
	abs.f32 	%f76, %f75;
	add.f32 	%f77, %f73, %f76;
	add.s64 	%rd43, %rd42, %rd38;
	ld.global.nc.f32 	%f78, [%rd43];
	sub.f32 	%f79, %f78, %f74;
	abs.f32 	%f80, %f79;
	add.f32 	%f81, %f77, %f80;
	add.s64 	%rd44, %rd43, %rd38;
	ld.global.nc.f32 	%f82, [%rd44];
	sub.f32 	%f83, %f82, %f78;
	abs.f32 	%f84, %f83;
	st.shared.v4.f32 	[%r204], {%f72, %f76, %f80, %f84};
	add.f32 	%f85, %f81, %f84;
	add.s64 	%rd45, %rd44, %rd38;
	ld.global.nc.f32 	%f86, [%rd45];
	sub.f32 	%f87, %f86, %f82;
	abs.f32 	%f88, %f87;
	st.shared.f32 	[%r204+16], %f88;
	add.f32 	%f190, %f85, %f88;
	add.s32 	%r206, %r206, 8;
	add.s32 	%r205, %r205, 8;
	add.s32 	%r204, %r204, 32;
	add.s32 	%r203, %r203, %r27;
	add.s32 	%r202, %r202, %r27;
	setp.ne.s32 	%p19, %r206, 0;
	@%p19 bra 	$L__BB1_23;
	add.s32 	%r208, %r205, 1;
$L__BB1_25:
	and.b32  	%r41, %r24, 7;
	setp.eq.s32 	%p20, %r41, 0;
	@%p20 bra 	$L__BB1_33;
	and.b32  	%r42, %r24, 3;
	setp.lt.u32 	%p21, %r41, 4;
	@%p21 bra 	$L__BB1_28;
	add.s32 	%r135, %r208, %r6;
	mul.lo.s32 	%r136, %r135, %r109;
	add.s32 	%r137, %r136, %r1;
	sub.s32 	%r138, %r136, %r109;
	add.s32 	%r139, %r138, %r1;
	mul.wide.s32 	%rd46, %r137, 4;
	add.s64 	%rd47, %rd2, %rd46;
	ld.global.nc.f32 	%f90, [%rd47];
	mul.wide.s32 	%rd48, %r139, 4;
	add.s64 	%rd49, %rd2, %rd48;
	ld.global.nc.f32 	%f91, [%rd49];
	sub.f32 	%f92, %f90, %f91;
	abs.f32 	%f93, %f92;
	shl.b32 	%r140, %r208, 2;
	mov.u32 	%r141, diffs;
	add.s32 	%r142, %r141, %r140;
	st.shared.f32 	[%r142], %f93;
	add.f32 	%f94, %f190, %f93;
	mul.wide.s32 	%rd50, %r109, 4;
	add.s64 	%rd51, %rd47, %rd50;
	ld.global.nc.f32 	%f95, [%rd51];
	sub.f32 	%f96, %f95, %f90;
	abs.f32 	%f97, %f96;
	st.shared.f32 	[%r142+4], %f97;
	add.f32 	%f98, %f94, %f97;
	add.s64 	%rd52, %rd51, %rd50;
	ld.global.nc.f32 	%f99, [%rd52];
	sub.f32 	%f100, %f99, %f95;
	abs.f32 	%f101, %f100;
	st.shared.f32 	[%r142+8], %f101;
	add.f32 	%f102, %f98, %f101;
	add.s64 	%rd53, %rd52, %rd50;
	ld.global.nc.f32 	%f103, [%rd53];
	sub.f32 	%f104, %f103, %f99;
	abs.f32 	%f105, %f104;
	st.shared.f32 	[%r142+12], %f105;
	add.f32 	%f190, %f102, %f105;
	add.s32 	%r208, %r208, 4;
$L__BB1_28:
	setp.eq.s32 	%p22, %r42, 0;
	@%p22 bra 	$L__BB1_33;
	setp.eq.s32 	%p23, %r42, 1;
	@%p23 bra 	$L__BB1_31;
	add.s32 	%r143, %r208, %r6;
	mul.lo.s32 	%r144, %r143, %r109;
	add.s32 	%r145, %r144, %r1;
	sub.s32 	%r146, %r144, %r109;
	add.s32 	%r147, %r146, %r1;
	mul.wide.s32 	%rd54, %r145, 4;
	add.s64 	%rd55, %rd2, %rd54;
	ld.global.nc.f32 	%f107, [%rd55];
	mul.wide.s32 	%rd56, %r147, 4;
	add.s64 	%rd57, %rd2, %rd56;
	ld.global.nc.f32 	%f108, [%rd57];
	sub.f32 	%f109, %f107, %f108;
	abs.f32 	%f110, %f109;
	shl.b32 	%r148, %r208, 2;
	mov.u32 	%r149, diffs;
	add.s32 	%r150, %r149, %r148;
	st.shared.f32 	[%r150], %f110;
	add.f32 	%f111, %f190, %f110;
	mul.wide.s32 	%rd58, %r109, 4;
	add.s64 	%rd59, %rd55, %rd58;
	ld.global.nc.f32 	%f112, [%rd59];
	sub.f32 	%f113, %f112, %f107;
	abs.f32 	%f114, %f113;
	st.shared.f32 	[%r150+4], %f114;
	add.f32 	%f190, %f111, %f114;
	add.s32 	%r208, %r208, 2;
$L__BB1_31:
	and.b32  	%r151, %r24, 1;
	setp.eq.b32 	%p24, %r151, 1;
	not.pred 	%p25, %p24;
	@%p25 bra 	$L__BB1_33;
	add.s32 	%r152, %r208, %r6;
	mul.lo.s32 	%r153, %r152, %r109;
	add.s32 	%r154, %r153, %r1;
	sub.s32 	%r155, %r153, %r109;
	add.s32 	%r156, %r155, %r1;
	mul.wide.s32 	%rd60, %r154, 4;
	add.s64 	%rd61, %rd2, %rd60;
	ld.global.nc.f32 	%f115, [%rd61];
	mul.wide.s32 	%rd62, %r156, 4;
	add.s64 	%rd63, %rd2, %rd62;
	ld.global.nc.f32 	%f116, [%rd63];
	sub.f32 	%f117, %f115, %f116;
	abs.f32 	%f118, %f117;
	shl.b32 	%r157, %r208, 2;
	mov.u32 	%r158, diffs;
	add.s32 	%r159, %r158, %r157;
	st.shared.f32 	[%r159], %f118;
	add.f32 	%f190, %f190, %f118;
$L__BB1_33:
	add.s32 	%r47, %r23, %r109;
	mul.wide.u32 	%rd64, %r47, 4;
	add.s64 	%rd65, %rd2, %rd64;
	ld.global.nc.f32 	%f14, [%rd65];
	sub.f32 	%f15, %f14, %f1;
	abs.f32 	%f120, %f15;
	st.shared.f32 	[diffs], %f120;
	add.f32 	%f193, %f190, %f120;
	setp.leu.f32 	%p26, %f193, 0f2B8CBCCC;
	mov.f32 	%f191, 0f00000000;
	@%p26 bra 	$L__BB1_35;
	mad.lo.s32 	%r160, %r6, %r109, %r1;
	mul.wide.u32 	%rd66, %r160, 4;
	add.s64 	%rd67, %rd2, %rd66;
	ld.global.nc.f32 	%f121, [%rd67];
	sub.f32 	%f122, %f14, %f121;
	abs.f32 	%f123, %f122;
	div.rn.f32 	%f191, %f123, %f193;
$L__BB1_35:
	fma.rn.f32 	%f124, %f51, %f191, %f52;
	mul.f32 	%f125, %f124, %f124;
	fma.rn.f32 	%f192, %f125, %f15, %f1;
	add.s64 	%rd69, %rd1, %rd64;
	st.global.f32 	[%rd69], %f192;
	add.s32 	%r228, %r220, 1;
	setp.ge.s32 	%p27, %r228, %r110;
	@%p27 bra 	$L__BB1_53;
	not.b32 	%r162, %r108;
	add.s32 	%r163, %r110, %r162;
	sub.s32 	%r49, %r163, %r6;
	sub.s32 	%r164, %r110, %r220;
	add.s32 	%r165, %r164, -2;
	and.b32  	%r50, %r49, 3;
	setp.lt.u32 	%p28, %r165, 3;
	mov.b32 	%r224, 1;
	@%p28 bra 	$L__BB1_48;
	add.s32 	%r167, %r6, 4;
	mad.lo.s32 	%r219, %r109, %r167, %r1;
	shl.b32 	%r52, %r109, 2;
	mad.lo.s32 	%r218, %r109, %r220, %r1;
	add.s32 	%r168, %r6, 3;
	mad.lo.s32 	%r217, %r109, %r168, %r1;
	add.s32 	%r169, %r6, 2;
	mad.lo.s32 	%r216, %r109, %r169, %r1;
	mad.lo.s32 	%r170, %r109, %r6, %r109;
	add.s32 	%r215, %r1, %r170;
	add.s32 	%r171, %r220, 2;
	mad.lo.s32 	%r214, %r109, %r171, %r1;
	add.s32 	%r172, %r220, 3;
	mad.lo.s32 	%r213, %r109, %r172, %r1;
	add.s32 	%r173, %r220, 4;
	mad.lo.s32 	%r212, %r109, %r173, %r1;
	mad.lo.s32 	%r211, %r109, %r228, %r1;
	and.b32  	%r174, %r49, -4;
	neg.s32 	%r210, %r174;
	mov.b32 	%r224, 1;
$L__BB1_38:
	shl.b32 	%r175, %r224, 2;
	mov.u32 	%r176, diffs;
	add.s32 	%r177, %r176, %r175;
	ld.shared.f32 	%f127, [%r177];
	sub.f32 	%f128, %f193, %f127;
	mul.wide.u32 	%rd70, %r211, 4;
	add.s64 	%rd71, %rd2, %rd70;
	ld.global.nc.f32 	%f22, [%rd71];
	mul.wide.u32 	%rd72, %r218, 4;
	add.s64 	%rd73, %rd2, %rd72;
	ld.global.nc.f32 	%f129, [%rd73];
	sub.f32 	%f130, %f22, %f129;
	abs.f32 	%f131, %f130;
	st.shared.f32 	[%r177], %f131;
	add.f32 	%f23, %f128, %f131;
	add.s32 	%r74, %r224, 1;
	setp.leu.f32 	%p29, %f23, 0f2B8CBCCC;
	mov.f32 	%f194, 0f00000000;
	@%p29 bra 	$L__BB1_40;
	mul.wide.s32 	%rd74, %r215, 4;
	add.s64 	%rd75, %rd2, %rd74;
	ld.global.nc.f32 	%f132, [%rd75];
	sub.f32 	%f133, %f22, %f132;
	abs.f32 	%f134, %f133;
	div.rn.f32 	%f194, %f134, %f23;
$L__BB1_40:
	setp.eq.s32 	%p30, %r74, %r108;
	selp.b32 	%r178, 0, %r74, %p30;
	fma.rn.f32 	%f136, %f51, %f194, %f52;
	mul.f32 	%f137, %f136, %f136;
	sub.f32 	%f138, %f22, %f192;
	fma.rn.f32 	%f26, %f137, %f138, %f192;
	add.s64 	%rd77, %rd1, %rd70;
	st.global.f32 	[%rd77], %f26;
	shl.b32 	%r179, %r178, 2;
	mov.u32 	%r180, diffs;
	add.s32 	%r181, %r180, %r179;
	ld.shared.f32 	%f139, [%r181];
	sub.f32 	%f140, %f23, %f139;
	mul.wide.u32 	%rd78, %r214, 4;
	add.s64 	%rd79, %rd2, %rd78;
	ld.global.nc.f32 	%f27, [%rd79];
	sub.f32 	%f141, %f27, %f22;
	abs.f32 	%f142, %f141;
	st.shared.f32 	[%r181], %f142;
	add.f32 	%f28, %f140, %f142;
	add.s32 	%r75, %r178, 1;
	setp.leu.f32 	%p31, %f28, 0f2B8CBCCC;
	mov.f32 	%f195, 0f00000000;
	@%p31 bra 	$L__BB1_42;
	mul.wide.s32 	%rd80, %r216, 4;
	add.s64 	%rd81, %rd2, %rd80;
	ld.global.nc.f32 	%f143, [%rd81];
	sub.f32 	%f144, %f27, %f143;
	abs.f32 	%f145, %f144;
	div.rn.f32 	%f195, %f145, %f28;
$L__BB1_42:
	setp.eq.s32 	%p32, %r75, %r108;
	selp.b32 	%r182, 0, %r75, %p32;
	fma.rn.f32 	%f147, %f51, %f195, %f52;
	mul.f32 	%f148, %f147, %f147;
	sub.f32 	%f149, %f27, %f26;
	fma.rn.f32 	%f31, %f148, %f149, %f26;
	add.s64 	%rd83, %rd1, %rd78;
	st.global.f32 	[%rd83], %f31;
	shl.b32 	%r183, %r182, 2;
	mov.u32 	%r184, diffs;
	add.s32 	%r185, %r184, %r183;
	ld.shared.f32 	%f150, [%r185];
	sub.f32 	%f151, %f28, %f150;
	mul.wide.u32 	%rd84, %r213, 4;
	add.s64 	%rd85, %rd2, %rd84;
	ld.global.nc.f32 	%f32, [%rd85];
	sub.f32 	%f152, %f32, %f27;
	abs.f32 	%f153, %f152;
	st.shared.f32 	[%r185], %f153;
	add.f32 	%f33, %f151, %f153;
	add.s32 	%r76, %r182, 1;
	setp.leu.f32 	%p33, %f33, 0f2B8CBCCC;
	mov.f32 	%f196, 0f00000000;
	@%p33 bra 	$L__BB1_44;
	mul.wide.s32 	%rd86, %r217, 4;
	add.s64 	%rd87, %rd2, %rd86;
	ld.global.nc.f32 	%f154, [%rd87];
	sub.f32 	%f155, %f32, %f154;
	abs.f32 	%f156, %f155;
	div.rn.f32 	%f196, %f156, %f33;
$L__BB1_44:
	setp.eq.s32 	%p34, %r76, %r108;
	selp.b32 	%r186, 0, %r76, %p34;
	fma.rn.f32 	%f158, %f51, %f196, %f52;
	mul.f32 	%f159, %f158, %f158;
	sub.f32 	%f160, %f32, %f31;
	fma.rn.f32 	%f36, %f159, %f160, %f31;
	add.s64 	%rd89, %rd1, %rd84;
	st.global.f32 	[%rd89], %f36;
	shl.b32 	%r187, %r186, 2;
	mov.u32 	%r188, diffs;
	add.s32 	%r189, %r188, %r187;
	ld.shared.f32 	%f161, [%r189];
	sub.f32 	%f162, %f33, %f161;
	mul.wide.u32 	%rd90, %r212, 4;
	add.s64 	%rd91, %rd2, %rd90;
	ld.global.nc.f32 	%f37, [%rd91];
	sub.f32 	%f163, %f37, %f32;
	abs.f32 	%f164, %f163;
	st.shared.f32 	[%r189], %f164;
	add.f32 	%f193, %f162, %f164;
	add.s32 	%r190, %r186, 1;
	setp.eq.s32 	%p35, %r190, %r108;
	selp.b32 	%r224, 0, %r190, %p35;
	setp.leu.f32 	%p36, %f193, 0f2B8CBCCC;
	mov.f32 	%f197, 0f00000000;
	@%p36 bra 	$L__BB1_46;
	mul.wide.s32 	%rd92, %r219, 4;
	add.s64 	%rd93, %rd2, %rd92;
	ld.global.nc.f32 	%f165, [%rd93];
	sub.f32 	%f166, %f37, %f165;
	abs.f32 	%f167, %f166;
	div.rn.f32 	%f197, %f167, %f193;
$L__BB1_46:
	fma.rn.f32 	%f168, %f51, %f197, %f52;
	mul.f32 	%f169, %f168, %f168;
	sub.f32 	%f170, %f37, %f36;
	fma.rn.f32 	%f192, %f169, %f170, %f36;
	add.s64 	%rd95, %rd1, %rd90;
	st.global.f32 	[%rd95], %f192;
	add.s32 	%r220, %r220, 4;
	add.s32 	%r219, %r219, %r52;
	add.s32 	%r218, %r218, %r52;
	add.s32 	%r217, %r217, %r52;
	add.s32 	%r216, %r216, %r52;
	add.s32 	%r215, %r215, %r52;
	add.s32 	%r214, %r214, %r52;
	add.s32 	%r213, %r213, %r52;
	add.s32 	%r212, %r212, %r52;
	add.s32 	%r211, %r211, %r52;
	add.s32 	%r210, %r210, 4;
	setp.ne.s32 	%p37, %r210, 0;
	@%p37 bra 	$L__BB1_38;
	add.s32 	%r228, %r220, 1;
$L__BB1_48:
	setp.eq.s32 	%p38, %r50, 0;
	@%p38 bra 	$L__BB1_53;
	sub.s32 	%r191, %r228, %r108;
	mad.lo.s32 	%r227, %r109, %r191, %r1;
	mad.lo.s32 	%r226, %r228, %r109, %r1;
	neg.s32 	%r225, %r50;
$L__BB1_50:
	.pragma "nounroll";
	mov.u32 	%r99, %r228;
	shl.b32 	%r192, %r224, 2;
	mov.u32 	%r193, diffs;
	add.s32 	%r194, %r193, %r192;
	ld.shared.f32 	%f172, [%r194];
	sub.f32 	%f173, %f193, %f172;
	mad.lo.s32 	%r195, %r220, %r109, %r1;
	mul.wide.u32 	%rd96, %r226, 4;
	add.s64 	%rd97, %rd2, %rd96;
	ld.global.nc.f32 	%f46, [%rd97];
	mul.wide.u32 	%rd98, %r195, 4;
	add.s64 	%rd99, %rd2, %rd98;
	ld.global.nc.f32 	%f174, [%rd99];
	sub.f32 	%f175, %f46, %f174;
	abs.f32 	%f176, %f175;
	st.shared.f32 	[%r194], %f176;
	add.f32 	%f193, %f173, %f176;
	add.s32 	%r102, %r224, 1;
	setp.leu.f32 	%p39, %f193, 0f2B8CBCCC;
	mov.f32 	%f202, 0f00000000;
	@%p39 bra 	$L__BB1_52;
	mul.wide.s32 	%rd100, %r227, 4;
	add.s64 	%rd101, %rd2, %rd100;
	ld.global.nc.f32 	%f177, [%rd101];
	sub.f32 	%f178, %f46, %f177;
	abs.f32 	%f179, %f178;
	div.rn.f32 	%f202, %f179, %f193;
$L__BB1_52:
	fma.rn.f32 	%f180, %f51, %f202, %f52;
	mul.f32 	%f181, %f180, %f180;
	sub.f32 	%f182, %f46, %f192;
	fma.rn.f32 	%f192, %f181, %f182, %f192;
	add.s64 	%rd103, %rd1, %rd96;
	st.global.f32 	[%rd103], %f192;
	add.s32 	%r228, %r99, 1;
	add.s32 	%r227, %r227, %r109;
	add.s32 	%r226, %r226, %r109;
	add.s32 	%r225, %r225, 1;
	setp.ne.s32 	%p40, %r225, 0;
	setp.eq.s32 	%p41, %r102, %r108;
	selp.b32 	%r224, 0, %r102, %p41;
	mov.u32 	%r220, %r99;
	@%p40 bra 	$L__BB1_50;
$L__BB1_53:
	ret;

}


// ===== COMPILED SASS (sm_100) =====

	.target	sm_100

	.elftype	@"ET_EXEC"


//--------------------- .note.nv.tkinfo           --------------------------
	.section	.note.nv.tkinfo,"",@"SHT_NOTE"
	.sectionflags	@"SHF_NOTE_NV_TKINFO"
	.tkinfo
        /*0018*/ 	.word	0x00000002
        /*0030*/ 	.string	""
        /*0030*/ 	.string	"ptxas"
        /*0030*/ 	.string	"Cuda compilation tools, release 13.0, V13.0.88"
        /*0030*/ 	.string	"Build cuda_13.0.r13.0/compiler.36424714_0"
        /*0030*/ 	.string	"-arch sm_100 -m 64 "



//--------------------- .note.nv.cuinfo           --------------------------
	.section	.note.nv.cuinfo,"",@"SHT_NOTE"
	.sectionflags	@"SHF_NOTE_NV_CUINFO"
        /*0018*/ 	.short	0x0002
        /*001a*/ 	.short	0x0064
        /*001c*/ 	.short	0x0082
	.zero		2


//--------------------- .nv.info                  --------------------------
	.section	.nv.info,"",@"SHT_CUDA_INFO"
	.align	4


	//----- nvinfo : EIATTR_REGCOUNT
	.align		4
        /*0000*/ 	.byte	0x04, 0x2f
        /*0002*/ 	.short	(.L_1 - .L_0)
	.align		4
.L_0:
        /*0004*/ 	.word	index@(maaq_batch_f32)
        /*0008*/ 	.word	0x00000028


	//----- nvinfo : EIATTR_FRAME_SIZE
	.align		4
.L_1:
        /*000c*/ 	.byte	0x04, 0x11
        /*000e*/ 	.short	(.L_3 - .L_2)
	.align		4
.L_2:
        /*0010*/ 	.word	index@($__internal_1_$__cuda_sm3x_div_rn_noftz_f32_slowpath)
        /*0014*/ 	.word	0x00000000


	//----- nvinfo : EIATTR_FRAME_SIZE
	.align		4
.L_3:
        /*0018*/ 	.byte	0x04, 0x11
        /*001a*/ 	.short	(.L_5 - .L_4)
	.align		4
.L_4:
        /*001c*/ 	.word	index@(maaq_batch_f32)
        /*0020*/ 	.word	0x00000000


	//----- nvinfo : EIATTR_REGCOUNT
	.align		4
.L_5:
        /*0024*/ 	.byte	0x04, 0x2f
        /*0026*/ 	.short	(.L_7 - .L_6)
	.align		4
.L_6:
        /*0028*/ 	.word	index@(maaq_multi_series_one_param_f32)
        /*002c*/ 	.word	0x00000027


	//----- nvinfo : EIATTR_FRAME_SIZE
	.align		4
.L_7:
        /*0030*/ 	.byte	0x04, 0x11
        /*0032*/ 	.short	(.L_9 - .L_8)
	.align		4
.L_8:
        /*0034*/ 	.word	index@($__internal_0_$__cuda_sm3x_div_rn_noftz_f32_slowpath)
        /*0038*/ 	.word	0x00000000


	//----- nvinfo : EIATTR_FRAME_SIZE
	.align		4
.L_9:
        /*003c*/ 	.byte	0x04, 0x11
        /*003e*/ 	.short	(.L_11 - .L_10)
	.align		4
.L_10:
        /*0040*/ 	.word	index@(maaq_multi_series_one_param_f32)
        /*0044*/ 	.word	0x00000000


	//----- nvinfo : EIATTR_MIN_STACK_SIZE
	.align		4
.L_11:
        /*0048*/ 	.byte	0x04, 0x12
        /*004a*/ 	.short	(.L_13 - .L_12)
	.align		4
.L_12:
        /*004c*/ 	.word	index@(maaq_multi_series_one_param_f32)
        /*0050*/ 	.word	0x00000000


	//----- nvinfo : EIATTR_MIN_STACK_SIZE
	.align		4
.L_13:
        /*0054*/ 	.byte	0x04, 0x12
        /*0056*/ 	.short	(.L_15 - .L_14)
	.align		4
.L_14:
        /*0058*/ 	.word	index@(maaq_batch_f32)
        /*005c*/ 	.word	0x00000000
.L_15:


//--------------------- .nv.compat                --------------------------
	.section	.nv.compat,"",@"SHT_CUDA_COMPAT_INFO"
	.align	4
        /*0000*/ 	.byte	0x02, 0x09, 0x00, 0x00, 0x02, 0x02, 0x01, 0x00, 0x02, 0x05, 0x05, 0x00, 0x03, 0x07, 0x01, 0x01
        /*0010*/ 	.byte	0x02, 0x03, 0x00, 0x00, 0x02, 0x06, 0x01, 0x00, 0x04, 0x0b, 0x08, 0x00, 0x01, 0x00, 0x00, 0x00
        /*0020*/ 	.byte	0x00, 0x00, 0x00, 0x00


//--------------------- .nv.info.maaq_multi_series_one_param_f32 --------------------------
	.section	.nv.info.maaq_multi_series_one_param_f32,"",@"SHT_CUDA_INFO"
	.sectionflags	@""
	.align	4


	//----- nvinfo : EIATTR_CUDA_API_VERSION
	.align		4
        /*0000*/ 	.byte	0x04, 0x37
        /*0002*/ 	.short	(.L_17 - .L_16)
.L_16:
        /*0004*/ 	.word	0x00000082


	//----- nvinfo : EIATTR_KPARAM_INFO
	.align		4
.L_17:
        /*0008*/ 	.byte	0x04, 0x17
        /*000a*/ 	.short	(.L_19 - .L_18)
.L_18:
        /*000c*/ 	.word	0x00000000
        /*0010*/ 	.short	0x0007
        /*0012*/ 	.short	0x0028
        /*0014*/ 	.byte	0x00, 0xf5, 0x21, 0x00


	//----- nvinfo : EIATTR_KPARAM_INFO
	.align		4
.L_19:
        /*0018*/ 	.byte	0x04, 0x17
        /*001a*/ 	.short	(.L_21 - .L_20)
.L_20:
        /*001c*/ 	.word	0x00000000
        /*0020*/ 	.short	0x0006
        /*0022*/ 	.short	0x0020
        /*0024*/ 	.byte	0x00, 0xf5, 0x21, 0x00


	//----- nvinfo : EIATTR_KPARAM_INFO
	.align		4
.L_21:
        /*0028*/ 	.byte	0x04, 0x17
        /*002a*/ 	.short	(.L_23 - .L_22)
.L_22:
        /*002c*/ 	.word	0x00000000
        /*0030*/ 	.short	0x0005
        /*0032*/ 	.short	0x0018
        /*0034*/ 	.byte	0x00, 0xf0, 0x11, 0x00


	//----- nvinfo : EIATTR_KPARAM_INFO
	.align		4
.L_23:
        /*0038*/ 	.byte	0x04, 0x17
        /*003a*/ 	.short	(.L_25 - .L_24)
.L_24:
        /*003c*/ 	.word	0x00000000
        /*0040*/ 	.short	0x0004
        /*0042*/ 	.short	0x0014
        /*0044*/ 	.byte	0x00, 0xf0, 0x11, 0x00


	//----- nvinfo : EIATTR_KPARAM_INFO
	.align		4
.L_25:
        /*0048*/ 	.byte	0x04, 0x17
        /*004a*/ 	.short	(.L_27 - .L_26)
.L_26:
        /*004c*/ 	.word	0x00000000
        /*0050*/ 	.short	0x0003
        /*0052*/ 	.short	0x0010
        /*0054*/ 	.byte	0x00, 0xf0, 0x11, 0x00


	//----- nvinfo : EIATTR_KPARAM_INFO
	.align		4
.L_27:
        /*0058*/ 	.byte	0x04, 0x17
        /*005a*/ 	.short	(.L_29 - .L_28)
.L_28:
        /*005c*/ 	.word	0x00000000
        /*0060*/ 	.short	0x0002
        /*0062*/ 	.short	0x000c
        /*0064*/ 	.byte	0x00, 0xf0, 0x11, 0x00


	//----- nvinfo : EIATTR_KPARAM_INFO
	.align		4
.L_29:
        /*0068*/ 	.byte	0x04, 0x17
        /*006a*/ 	.short	(.L_31 - .L_30)
.L_30:
        /*006c*/ 	.word	0x00000000
        /*0070*/ 	.short	0x0001
        /*0072*/ 	.short	0x0008
        /*0074*/ 	.byte	0x00, 0xf0, 0x11, 0x00


	//----- nvinfo : EIATTR_KPARAM_INFO
	.align		4
.L_31:
        /*0078*/ 	.byte	0x04, 0x17
        /*007a*/ 	.short	(.L_33 - .L_32)
.L_32:
        /*007c*/ 	.word	0x00000000
        /*0080*/ 	.short	0x0000
        /*0082*/ 	.short	0x0000
        /*0084*/ 	.byte	0x00, 0xf5, 0x21, 0x00


	//----- nvinfo : EIATTR_SPARSE_MMA_MASK
	.align		4
.L_33:
        /*0088*/ 	.byte	0x03, 0x50
        /*008a*/ 	.short	0x0000


	//----- nvinfo : EIATTR_MAXREG_COUNT
	.align		4
        /*008c*/ 	.byte	0x03, 0x1b
        /*008e*/ 	.short	0x00ff


	//----- nvinfo : EIATTR_NUM_BARRIERS
	.align		4
        /*0090*/ 	.byte	0x02, 0x4c
        /*0092*/ 	.byte	0x01
	.zero		1


	//----- nvinfo : EIATTR_MERCURY_ISA_VERSION
	.align		4
        /*0094*/ 	.byte	0x03, 0x5f
        /*0096*/ 	.short	0x0101


	//----- nvinfo : EIATTR_VRC_CTA_INIT_COUNT
	.align		4
        /*0098*/ 	.byte	0x02, 0x4a
	.zero		1
	.zero		1


	//----- nvinfo : EIATTR_EXIT_INSTR_OFFSETS
	.align		4
        /*009c*/ 	.byte	0x04, 0x1c
        /*009e*/ 	.short	(.L_35 - .L_34)


	//   ....[0]....
.L_34:
        /*00a0*/ 	.word	0x00000040


	//   ....[1]....
        /*00a4*/ 	.word	0x00000090


	//   ....[2]....
        /*00a8*/ 	.word	0x000001f0


	//   ....[3]....
        /*00ac*/ 	.word	0x00000220


	//   ....[4]....
        /*00b0*/ 	.word	0x00000700


	//   ....[5]....
        /*00b4*/ 	.word	0x000013a0


	//   ....[6]....
        /*00b8*/ 	.word	0x000020c0


	//   ....[7]....
        /*00bc*/ 	.word	0x000024a0


	//----- nvinfo : EIATTR_CRS_STACK_SIZE
	.align		4
.L_35:
        /*00c0*/ 	.byte	0x04, 0x1e
        /*00c2*/ 	.short	(.L_37 - .L_36)
.L_36:
        /*00c4*/ 	.word	0x00000000


	//----- nvinfo : EIATTR_CBANK_PARAM_SIZE
	.align		4
.L_37:
        /*00c8*/ 	.byte	0x03, 0x19
        /*00ca*/ 	.short	0x0030


	//----- nvinfo : EIATTR_PARAM_CBANK
	.align		4
        /*00cc*/ 	.byte	0x04, 0x0a
        /*00ce*/ 	.short	(.L_39 - .L_38)
	.align		4
.L_38:
        /*00d0*/ 	.word	index@(.nv.constant0.maaq_multi_series_one_param_f32)
        /*00d4*/ 	.short	0x0380
        /*00d6*/ 	.short	0x0030


	//----- nvinfo : EIATTR_SW_WAR
	.align		4
.L_39:
        /*00d8*/ 	.byte	0x04, 0x36
        /*00da*/ 	.short	(.L_41 - .L_40)
.L_40:
        /*00dc*/ 	.word	0x00000008
.L_41:


//--------------------- .nv.info.maaq_batch_f32   --------------------------
	.section	.nv.info.maaq_batch_f32,"",@"SHT_CUDA_INFO"
	.sectionflags	@""
	.align	4


	//----- nvinfo : EIATTR_CUDA_API_VERSION
	.align		4
        /*0000*/ 	.byte	0x04, 0x37
        /*0002*/ 	.short	(.L_43 - .L_42)
.L_42:
        /*0004*/ 	.word	0x00000082


	//----- nvinfo : EIATTR_KPARAM_INFO
	.align		4
.L_43:
        /*0008*/ 	.byte	0x04, 0x17
        /*000a*/ 	.short	(.L_45 - .L_44)
.L_44:
        /*000c*/ 	.word	0x00000000
        /*0010*/ 	.short	0x0008
        /*0012*/ 	.short	0x0030
        /*0014*/ 	.byte	0x00, 0xf5, 0x21, 0x00


	//----- nvinfo : EIATTR_KPARAM_INFO
	.align		4
.L_45:
        /*0018*/ 	.byte	0x04, 0x17
        /*001a*/ 	.short	(.L_47 - .L_46)
.L_46:
        /*001c*/ 	.word	0x00000000
        /*0020*/ 	.short	0x0007
        /*0022*/ 	.short	0x002c
        /*0024*/ 	.byte	0x00, 0xf0, 0x11, 0x00


	//----- nvinfo : EIATTR_KPARAM_INFO
	.align		4
.L_47:
        /*0028*/ 	.byte	0x04, 0x17
        /*002a*/ 	.short	(.L_49 - .L_48)
.L_48:
        /*002c*/ 	.word	0x00000000
        /*0030*/ 	.short	0x0006
        /*0032*/ 	.short	0x0028
        /*0034*/ 	.byte	0x00, 0xf0, 0x11, 0x00


	//----- nvinfo : EIATTR_KPARAM_INFO
	.align		4
.L_49:
        /*0038*/ 	.byte	0x04, 0x17
        /*003a*/ 	.short	(.L_51 - .L_50)
.L_50:
        /*003c*/ 	.word	0x00000000
        /*0040*/ 	.short	0x0005
        /*0042*/ 	.short	0x0024
        /*0044*/ 	.byte	0x00, 0xf0, 0x11, 0x00


	//----- nvinfo : EIATTR_KPARAM_INFO
	.align		4
.L_51:
        /*0048*/ 	.byte	0x04, 0x17
        /*004a*/ 	.short	(.L_53 - .L_52)
.L_52:
        /*004c*/ 	.word	0x00000000
        /*0050*/ 	.short	0x0004
        /*0052*/ 	.short	0x0020
        /*0054*/ 	.byte	0x00, 0xf0, 0x11, 0x00


	//----- nvinfo : EIATTR_KPARAM_INFO
	.align		4
.L_53:
        /*0058*/ 	.byte	0x04, 0x17
        /*005a*/ 	.short	(.L_55 - .L_54)
.L_54:
        /*005c*/ 	.word	0x00000000
        /*0060*/ 	.short	0x0003
        /*0062*/ 	.short	0x0018
        /*0064*/ 	.byte	0x00, 0xf5, 0x21, 0x00


	//----- nvinfo : EIATTR_KPARAM_INFO
	.align		4
.L_55:
        /*0068*/ 	.byte	0x04, 0x17
        /*006a*/ 	.short	(.L_57 - .L_56)
.L_56:
        /*006c*/ 	.word	0x00000000
        /*0070*/ 	.short	0x0002
        /*0072*/ 	.short	0x0010
        /*0074*/ 	.byte	0x00, 0xf5, 0x21, 0x00


	//----- nvinfo : EIATTR_KPARAM_INFO
	.align		4
.L_57:
        /*0078*/ 	.byte	0x04, 0x17
        /*007a*/ 	.short	(.L_59 - .L_58)
.L_58:
        /*007c*/ 	.word	0x00000000
        /*0080*/ 	.short	0x0001
        /*0082*/ 	.short	0x0008
        /*0084*/ 	.byte	0x00, 0xf5, 0x21, 0x00


	//----- nvinfo : EIATTR_KPARAM_INFO
	.align		4
.L_59:
        /*0088*/ 	.byte	0x04, 0x17
        /*008a*/ 	.short	(.L_61 - .L_60)
.L_60:
        /*008c*/ 	.word	0x00000000
        /*0090*/ 	.short	0x0000
        /*0092*/ 	.short	0x0000
        /*0094*/ 	.byte	0x00, 0xf5, 0x21, 0x00


	//----- nvinfo : EIATTR_SPARSE_MMA_MASK
	.align		4
.L_61:
        /*0098*/ 	.byte	0x03, 0x50
        /*009a*/ 	.short	0x0000


	//----- nvinfo : EIATTR_MAXREG_COUNT
	.align		4
        /*009c*/ 	.byte	0x03, 0x1b
        /*009e*/ 	.short	0x00ff


	//----- nvinfo : EIATTR_NUM_BARRIERS
	.align		4
        /*00a0*/ 	.byte	0x02, 0x4c
        /*00a2*/ 	.byte	0x01
	.zero		1


	//----- nvinfo : EIATTR_MERCURY_ISA_VERSION
	.align		4
        /*00a4*/ 	.byte	0x03, 0x5f
        /*00a6*/ 	.short	0x0101


	//----- nvinfo : EIATTR_VRC_CTA_INIT_COUNT
	.align		4
        /*00a8*/ 	.byte	0x02, 0x4a
	.zero		1
	.zero		1


	//----- nvinfo : EIATTR_EXIT_INSTR_OFFSETS
	.align		4
        /*00ac*/ 	.byte	0x04, 0x1c
        /*00ae*/ 	.short	(.L_63 - .L_62)


	//   ....[0]....
.L_62:
        /*00b0*/ 	.word	0x00000040


	//   ....[1]....
        /*00b4*/ 	.word	0x000000b0


	//   ....[2]....
        /*00b8*/ 	.word	0x00000140


	//   ....[3]....
        /*00bc*/ 	.word	0x00000180


	//   ....[4]....
        /*00c0*/ 	.word	0x000001b0


	//   ....[5]....
        /*00c4*/ 	.word	0x00001040


	//   ....[6]....
        /*00c8*/ 	.word	0x00002220


	//   ....[7]....
        /*00cc*/ 	.word	0x00002d80


	//   ....[8]....
        /*00d0*/ 	.word	0x00003100


	//----- nvinfo : EIATTR_CRS_STACK_SIZE
	.align		4
.L_63:
        /*00d4*/ 	.byte	0x04, 0x1e
        /*00d6*/ 	.short	(.L_65 - .L_64)
.L_64:
        /*00d8*/ 	.word	0x00000000


	//----- nvinfo : EIATTR_CBANK_PARAM_SIZE
	.align		4
.L_65:
        /*00dc*/ 	.byte	0x03, 0x19
        /*00de*/ 	.short	0x0038


	//----- nvinfo : EIATTR_PARAM_CBANK
	.align		4
        /*00e0*/ 	.byte	0x04, 0x0a
        /*00e2*/ 	.short	(.L_67 - .L_66)
	.align		4
.L_66:
        /*00e4*/ 	.word	index@(.nv.constant0.maaq_batch_f32)
        /*00e8*/ 	.short	0x0380
        /*00ea*/ 	.short	0x0038


	//----- nvinfo : EIATTR_SW_WAR
	.align		4
.L_67:
        /*00ec*/ 	.byte	0x04, 0x36
        /*00ee*/ 	.short	(.L_69 - .L_68)
.L_68:
        /*00f0*/ 	.word	0x00000008
.L_69:


//--------------------- .nv.callgraph             --------------------------
	.section	.nv.callgraph,"",@"SHT_CUDA_CALLGRAPH"
	.align	4
	.sectionentsize	8
	.align		4
        /*0000*/ 	.word	0x00000000
	.align		4
        /*0004*/ 	.word	0xffffffff
	.align		4
        /*0008*/ 	.word	0x00000000
	.align		4
        /*000c*/ 	.word	0xfffffffe
	.align		4
        /*0010*/ 	.word	0x00000000
	.align		4
        /*0014*/ 	.word	0xfffffffd
	.align		4
        /*0018*/ 	.word	0x00000000
	.align		4
        /*001c*/ 	.word	0xfffffffc


//--------------------- .text.maaq_multi_series_one_param_f32 --------------------------
	.section	.text.maaq_multi_series_one_param_f32,"ax",@progbits
	.align	128
        .global         maaq_multi_series_one_param_f32
        .type           maaq_multi_series_one_param_f32,@function
        .size           maaq_multi_series_one_param_f32,(.L_x_75 - maaq_multi_series_one_param_f32)
        .other          maaq_multi_series_one_param_f32,@"STO_CUDA_ENTRY STV_DEFAULT"
maaq_multi_series_one_param_f32:
.text.maaq_multi_series_one_param_f32:
[----:B------:R-:W-:Y:S01]  /*0000*/  LDC R1, c[0x0][0x37c] ;  /* 0x0000df00ff017b82 */ /* 0x000fe20000000800 */
[----:B------:R-:W0:Y:S07]  /*0010*/  S2R R18, SR_CTAID.X ;  /* 0x0000000000127919 */ /* 0x000e2e0000002500 */
[----:B------:R-:W0:Y:S02]  /*0020*/  LDC R15, c[0x0][0x394] ;  /* 0x0000e500ff0f7b82 */ /* 0x000e240000000800 */
[----:B0-----:R-:W-:-:S13]  /*0030*/  ISETP.GE.AND P0, PT, R18, R15, PT ;  /* 0x0000000f1200720c */ /* 0x001fda0003f06270 */
[----:B------:R-:W-:Y:S05]  /*0040*/  @P0 EXIT ;  /* 0x000000000000094d */ /* 0x000fea0003800000 */
[----:B------:R-:W0:Y:S01]  /*0050*/  LDC R6, c[0x0][0x388] ;  /* 0x0000e200ff067b82 */ /* 0x000e220000000800 */
[----:B------:R-:W0:Y:S02]  /*0060*/  LDCU UR4, c[0x0][0x398] ;  /* 0x00007300ff0477ac */ /* 0x000e240008000800 */
[----:B0-----:R-:W-:-:S04]  /*0070*/  VIMNMX R0, PT, PT, R6, UR4, PT ;  /* 0x0000000406007c48 */ /* 0x001fc8000bfe0100 */
[----:B------:R-:W-:-:S13]  /*0080*/  ISETP.GE.AND P0, PT, R0, 0x1, PT ;  /* 0x000000010000780c */ /* 0x000fda0003f06270 */
[----:B------:R-:W-:Y:S05]  /*0090*/  @!P0 EXIT ;  /* 0x000000000000894d */ /* 0x000fea0003800000 */
[----:B------:R-:W0:Y:S01]  /*00a0*/  LDC.64 R2, c[0x0][0x3a0] ;  /* 0x0000e800ff027b82 */ /* 0x000e220000000a00 */
[----:B------:R-:W1:Y:S01]  /*00b0*/  LDCU.64 UR8, c[0x0][0x358] ;  /* 0x00006b00ff0877ac */ /* 0x000e620008000a00 */
[----:B0-----:R-:W-:-:S06]  /*00c0*/  IMAD.WIDE.U32 R2, R18, 0x4, R2 ;  /* 0x0000000412027825 */ /* 0x001fcc00078e0002 */
[----:B-1----:R0:W2:Y:S01]  /*00d0*/  LDG.E.CONSTANT R2, desc[UR8][R2.64] ;  /* 0x0000000802027981 */ /* 0x0020a2000c1e9900 */
[----:B------:R-:W-:Y:S01]  /*00e0*/  BSSY.RECONVERGENT B0, `(.L_x_0) ;  /* 0x000000f000007945 */ /* 0x000fe20003800200 */
[----:B0-----:R-:W0:Y:S02]  /*00f0*/  S2R R3, SR_TID.X ;  /* 0x0000000000037919 */ /* 0x001e240000002100 */
[----:B0-----:R-:W-:Y:S02]  /*0100*/  ISETP.GE.U32.AND P0, PT, R3, R6, PT ;  /* 0x000000060300720c */ /* 0x001fe40003f06070 */
[----:B--2---:R-:W-:-:S04]  /*0110*/  VIMNMX R27, PT, PT, RZ, R2, !PT ;  /* 0x00000002ff1b7248 */ /* 0x004fc80007fe0100 */
[----:B------:R-:W-:-:S07]  /*0120*/  ISETP.GE.U32.AND P1, PT, R27, UR4, PT ;  /* 0x000000041b007c0c */ /* 0x000fce000bf26070 */
[----:B------:R-:W-:Y:S06]  /*0130*/  @P0 BRA `(.L_x_1) ;  /* 0x0000000000240947 */ /* 0x000fec0003800000 */
[----:B------:R-:W0:Y:S01]  /*0140*/  S2R R5, SR_CgaCtaId ;  /* 0x0000000000057919 */ /* 0x000e220000008800 */
[----:B------:R-:W1:Y:S01]  /*0150*/  LDC R4, c[0x0][0x360] ;  /* 0x0000d800ff047b82 */ /* 0x000e620000000800 */
[----:B------:R-:W-:-:S04]  /*0160*/  MOV R0, 0x400 ;  /* 0x0000040000007802 */ /* 0x000fc80000000f00 */
[----:B0-----:R-:W-:-:S07]  /*0170*/  LEA R0, R5, R0, 0x18 ;  /* 0x0000000005007211 */ /* 0x001fce00078ec0ff */
.L_x_2:
[----:B------:R-:W-:Y:S02]  /*0180*/  LEA R2, R3, R0, 0x2 ;  /* 0x0000000003027211 */ /* 0x000fe400078e10ff */
[----:B-1----:R-:W-:-:S03]  /*0190*/  IADD3 R3, PT, PT, R4, R3, RZ ;  /* 0x0000000304037210 */ /* 0x002fc60007ffe0ff */
[----:B------:R0:W-:Y:S01]  /*01a0*/  STS [R2], RZ ;  /* 0x000000ff02007388 */ /* 0x0001e20000000800 */
[----:B------:R-:W-:-:S13]  /*01b0*/  ISETP.GE.AND P0, PT, R3, R6, PT ;  /* 0x000000060300720c */ /* 0x000fda0003f06270 */
[----:B0-----:R-:W-:Y:S05]  /*01c0*/  @!P0 BRA `(.L_x_2) ;  /* 0xfffffffc00ec8947 */ /* 0x001fea000383ffff */
.L_x_1:
[----:B------:R-:W-:Y:S05]  /*01d0*/  BSYNC.RECONVERGENT B0 ;  /* 0x0000000000007941 */ /* 0x000fea0003800200 */
.L_x_0:
[----:B------:R-:W-:Y:S06]  /*01e0*/  BAR.SYNC.DEFER_BLOCKING 0x0 ;  /* 0x0000000000007b1d */ /* 0x000fec0000010000 */
[----:B------:R-:W-:Y:S05]  /*01f0*/  @P1 EXIT ;  /* 0x000000000000194d */ /* 0x000fea0003800000 */
[----:B------:R-:W-:-:S04]  /*0200*/  IADD3 R7, PT, PT, R27, R6, RZ ;  /* 0x000000061b077210 */ /* 0x000fc80007ffe0ff */
[----:B------:R-:W-:-:S13]  /*0210*/  ISETP.GT.AND P0, PT, R7, UR4, PT ;  /* 0x0000000407007c0c */ /* 0x000fda000bf04270 */
[----:B------:R-:W-:Y:S05]  /*0220*/  @P0 EXIT ;  /* 0x000000000000094d */ /* 0x000fea0003800000 */
[C---:B------:R-:W-:Y:S02]  /*0230*/  ISETP.GE.AND P0, PT, R7.reuse, 0x2, PT ;  /* 0x000000020700780c */ /* 0x040fe40003f06270 */
[----:B------:R-:W-:-:S11]  /*0240*/  IADD3 R2, PT, PT, R7, -0x1, RZ ;  /* 0xffffffff07027810 */ /* 0x000fd60007ffe0ff */
[----:B------:R-:W-:Y:S05]  /*0250*/  @!P0 BRA `(.L_x_3) ;  /* 0x0000000400088947 */ /* 0x000fea0003800000 */
[----:B------:R-:W-:Y:S02]  /*0260*/  IADD3 R0, PT, PT, R7, -0x2, RZ ;  /* 0xfffffffe07007810 */ /* 0x000fe40007ffe0ff */
[----:B------:R-:W-:Y:S02]  /*0270*/  LOP3.LUT R26, R2, 0x7, RZ, 0xc0, !PT ;  /* 0x00000007021a7812 */ /* 0x000fe400078ec0ff */
[----:B------:R-:W-:Y:S01]  /*0280*/  ISETP.GE.U32.AND P0, PT, R0, 0x7, PT ;  /* 0x000000070000780c */ /* 0x000fe20003f06070 */
[----:B------:R-:W-:Y:S01]  /*0290*/  HFMA2 R0, -RZ, RZ, 0, 0 ;  /* 0x00000000ff007431 */ /* 0x000fe200000001ff */
[----:B------:R-:W-:-:S11]  /*02a0*/  ISETP.NE.AND P1, PT, R26, RZ, PT ;  /* 0x000000ff1a00720c */ /* 0x000fd60003f25270 */
[----:B------:R-:W-:Y:S05]  /*02b0*/  @!P0 BRA `(.L_x_4) ;  /* 0x0000000000648947 */ /* 0x000fea0003800000 */
[----:B------:R-:W0:Y:S01]  /*02c0*/  LDC.64 R4, c[0x0][0x3a8] ;  /* 0x0000ea00ff047b82 */ /* 0x000e220000000a00 */
[----:B------:R-:W-:Y:S02]  /*02d0*/  LOP3.LUT R0, R2, 0xfffffff8, RZ, 0xc0, !PT ;  /* 0xfffffff802007812 */ /* 0x000fe400078ec0ff */
[----:B------:R-:W-:Y:S02]  /*02e0*/  MOV R14, R18 ;  /* 0x00000012000e7202 */ /* 0x000fe40000000f00 */
[----:B------:R-:W-:-:S07]  /*02f0*/  IADD3 R3, PT, PT, -R0, RZ, RZ ;  /* 0x000000ff00037210 */ /* 0x000fce0007ffe1ff */
.L_x_5:
[----:B01----:R-:W-:Y:S01]  /*0300*/  IMAD.WIDE R24, R14, 0x4, R4 ;  /* 0x000000040e187825 */ /* 0x003fe200078e0204 */
[----:B------:R-:W-:Y:S02]  /*0310*/  MOV R19, 0x7fffffff ;  /* 0x7fffffff00137802 */ /* 0x000fe40000000f00 */
[----:B------:R-:W-:Y:S02]  /*0320*/  IADD3 R3, PT, PT, R3, 0x8, RZ ;  /* 0x0000000803037810 */ /* 0x000fe40007ffe0ff */
[C---:B------:R-:W-:Y:S01]  /*0330*/  LEA R14, R15.reuse, R14, 0x3 ;  /* 0x0000000e0f0e7211 */ /* 0x040fe200078e18ff */
[----:B------:R-:W-:Y:S01]  /*0340*/  IMAD.WIDE R16, R15, 0x4, R24 ;  /* 0x000000040f107825 */ /* 0x000fe200078e0218 */
[----:B------:R1:W-:Y:S01]  /*0350*/  STG.E desc[UR8][R24.64], R19 ;  /* 0x0000001318007986 */ /* 0x0003e2000c101908 */
[----:B------:R-:W-:-:S03]  /*0360*/  ISETP.NE.AND P0, PT, R3, RZ, PT ;  /* 0x000000ff0300720c */ /* 0x000fc60003f05270 */
[----:B------:R1:W-:Y:S01]  /*0370*/  STG.E desc[UR8][R16.64], R19 ;  /* 0x0000001310007986 */ /* 0x0003e2000c101908 */
[----:B------:R-:W-:-:S05]  /*0380*/  IMAD.WIDE R20, R15, 0x4, R16 ;  /* 0x000000040f147825 */ /* 0x000fca00078e0210 */
        /* <DEDUP_REMOVED lines=11> */
[----:B------:R-:W-:Y:S05]  /*0440*/  @P0 BRA `(.L_x_5) ;  /* 0xfffffffc00ac0947 */ /* 0x000fea000383ffff */
.L_x_4:
[----:B------:R-:W-:Y:S05]  /*0450*/  @!P1 BRA `(.L_x_3) ;  /* 0x0000000000889947 */ /* 0x000fea0003800000 */
[----:B------:R-:W-:Y:S02]  /*0460*/  ISETP.GE.U32.AND P0, PT, R26, 0x4, PT ;  /* 0x000000041a00780c */ /* 0x000fe40003f06070 */
[----:B------:R-:W-:-:S04]  /*0470*/  LOP3.LUT R14, R2, 0x3, RZ, 0xc0, !PT ;  /* 0x00000003020e7812 */ /* 0x000fc800078ec0ff */
[----:B------:R-:W-:-:S07]  /*0480*/  ISETP.NE.AND P1, PT, R14, RZ, PT ;  /* 0x000000ff0e00720c */ /* 0x000fce0003f25270 */
[----:B------:R-:W-:Y:S06]  /*0490*/  @!P0 BRA `(.L_x_6) ;  /* 0x0000000000308947 */ /* 0x000fec0003800000 */
[----:B------:R-:W0:Y:S01]  /*04a0*/  LDC.64 R4, c[0x0][0x3a8] ;  /* 0x0000ea00ff047b82 */ /* 0x000e220000000a00 */
[C---:B------:R-:W-:Y:S01]  /*04b0*/  IMAD R3, R0.reuse, R15, R18 ;  /* 0x0000000f00037224 */ /* 0x040fe200078e0212 */
[----:B------:R-:W-:-:S03]  /*04c0*/  IADD3 R0, PT, PT, R0, 0x4, RZ ;  /* 0x0000000400007810 */ /* 0x000fc60007ffe0ff */
[----:B0-----:R-:W-:Y:S01]  /*04d0*/  IMAD.WIDE R4, R3, 0x4, R4 ;  /* 0x0000000403047825 */ /* 0x001fe200078e0204 */
[----:B------:R-:W-:-:S03]  /*04e0*/  MOV R3, 0x7fffffff ;  /* 0x7fffffff00037802 */ /* 0x000fc60000000f00 */
[C---:B-1----:R-:W-:Y:S02]  /*04f0*/  IMAD.WIDE R8, R15.reuse, 0x4, R4 ;  /* 0x000000040f087825 */ /* 0x042fe400078e0204 */
[----:B------:R0:W-:Y:S04]  /*0500*/  STG.E desc[UR8][R4.64], R3 ;  /* 0x0000000304007986 */ /* 0x0001e8000c101908 */
[----:B------:R0:W-:Y:S01]  /*0510*/  STG.E desc[UR8][R8.64], R3 ;  /* 0x0000000308007986 */ /* 0x0001e2000c101908 */
[----:B------:R-:W-:-:S05]  /*0520*/  IMAD.WIDE R10, R15, 0x4, R8 ;  /* 0x000000040f0a7825 */ /* 0x000fca00078e0208 */
[----:B------:R0:W-:Y:S01]  /*0530*/  STG.E desc[UR8][R10.64], R3 ;  /* 0x000000030a007986 */ /* 0x0001e2000c101908 */
[----:B------:R-:W-:-:S05]  /*0540*/  IMAD.WIDE R12, R15, 0x4, R10 ;  /* 0x000000040f0c7825 */ /* 0x000fca00078e020a */
[----:B------:R0:W-:Y:S02]  /*0550*/  STG.E desc[UR8][R12.64], R3 ;  /* 0x000000030c007986 */ /* 0x0001e4000c101908 */
.L_x_6:
[----:B------:R-:W-:Y:S05]  /*0560*/  @!P1 BRA `(.L_x_3) ;  /* 0x0000000000449947 */ /* 0x000fea0003800000 */
[----:B0-----:R-:W-:Y:S02]  /*0570*/  LOP3.LUT R3, R2, 0x1, RZ, 0xc0, !PT ;  /* 0x0000000102037812 */ /* 0x001fe400078ec0ff */
[----:B------:R-:W-:Y:S02]  /*0580*/  ISETP.NE.AND P0, PT, R14, 0x1, PT ;  /* 0x000000010e00780c */ /* 0x000fe40003f05270 */
[----:B------:R-:W-:-:S13]  /*0590*/  ISETP.NE.U32.AND P1, PT, R3, 0x1, PT ;  /* 0x000000010300780c */ /* 0x000fda0003f25070 */
[----:B-1----:R-:W0:Y:S01]  /*05a0*/  @!P1 LDC.64 R10, c[0x0][0x3a8] ;  /* 0x0000ea00ff0a9b82 */ /* 0x002e220000000a00 */
[----:B------:R-:W-:Y:S05]  /*05b0*/  @!P0 BRA `(.L_x_7) ;  /* 0x0000000000208947 */ /* 0x000fea0003800000 */
[----:B------:R-:W1:Y:S01]  /*05c0*/  LDC.64 R4, c[0x0][0x3a8] ;  /* 0x0000ea00ff047b82 */ /* 0x000e620000000a00 */
[C---:B------:R-:W-:Y:S01]  /*05d0*/  IMAD R3, R0.reuse, R15, R18 ;  /* 0x0000000f00037224 */ /* 0x040fe200078e0212 */
[----:B------:R-:W-:-:S03]  /*05e0*/  IADD3 R0, PT, PT, R0, 0x2, RZ ;  /* 0x0000000200007810 */ /* 0x000fc60007ffe0ff */
[----:B-1----:R-:W-:Y:S01]  /*05f0*/  IMAD.WIDE R4, R3, 0x4, R4 ;  /* 0x0000000403047825 */ /* 0x002fe200078e0204 */
[----:B------:R-:W-:-:S03]  /*0600*/  MOV R3, 0x7fffffff ;  /* 0x7fffffff00037802 */ /* 0x000fc60000000f00 */
[----:B------:R-:W-:Y:S02]  /*0610*/  IMAD.WIDE R8, R15, 0x4, R4 ;  /* 0x000000040f087825 */ /* 0x000fe400078e0204 */
[----:B------:R1:W-:Y:S04]  /*0620*/  STG.E desc[UR8][R4.64], R3 ;  /* 0x0000000304007986 */ /* 0x0003e8000c101908 */
[----:B------:R1:W-:Y:S02]  /*0630*/  STG.E desc[UR8][R8.64], R3 ;  /* 0x0000000308007986 */ /* 0x0003e4000c101908 */
.L_x_7:
[----:B-1----:R-:W-:Y:S01]  /*0640*/  @!P1 IMAD R5, R0, R15, R18 ;  /* 0x0000000f00059224 */ /* 0x002fe200078e0212 */
[----:B------:R-:W-:-:S03]  /*0650*/  @!P1 MOV R3, 0x7fffffff ;  /* 0x7fffffff00039802 */ /* 0x000fc60000000f00 */
[----:B0-----:R-:W-:-:S05]  /*0660*/  @!P1 IMAD.WIDE R4, R5, 0x4, R10 ;  /* 0x0000000405049825 */ /* 0x001fca00078e020a */
[----:B------:R2:W-:Y:S02]  /*0670*/  @!P1 STG.E desc[UR8][R4.64], R3 ;  /* 0x0000000304009986 */ /* 0x0005e4000c101908 */
.L_x_3:
[----:B0-2---:R-:W0:Y:S01]  /*0680*/  LDC.64 R4, c[0x0][0x380] ;  /* 0x0000e000ff047b82 */ /* 0x005e220000000a00 */
[----:B------:R-:W-:-:S07]  /*0690*/  IMAD R2, R2, R15, R18 ;  /* 0x0000000f02027224 */ /* 0x000fce00078e0212 */
[----:B-1----:R-:W1:Y:S01]  /*06a0*/  LDC.64 R10, c[0x0][0x3a8] ;  /* 0x0000ea00ff0a7b82 */ /* 0x002e620000000a00 */
[----:B0-----:R-:W-:-:S05]  /*06b0*/  IMAD.WIDE.U32 R8, R2, 0x4, R4 ;  /* 0x0000000402087825 */ /* 0x001fca00078e0004 */
[----:B------:R-:W2:Y:S01]  /*06c0*/  LDG.E.CONSTANT R3, desc[UR8][R8.64] ;  /* 0x0000000808037981 */ /* 0x000ea2000c1e9900 */
[----:B------:R-:W-:Y:S01]  /*06d0*/  ISETP.GE.AND P0, PT, R7, UR4, PT ;  /* 0x0000000407007c0c */ /* 0x000fe2000bf06270 */
[----:B-1----:R-:W-:-:S05]  /*06e0*/  IMAD.WIDE.U32 R10, R2, 0x4, R10 ;  /* 0x00000004020a7825 */ /* 0x002fca00078e000a */
[----:B--2---:R0:W-:Y:S07]  /*06f0*/  STG.E desc[UR8][R10.64], R3 ;  /* 0x000000030a007986 */ /* 0x0041ee000c101908 */
[----:B------:R-:W-:Y:S05]  /*0700*/  @P0 EXIT ;  /* 0x000000000000094d */ /* 0x000fea0003800000 */
[----:B------:R-:W-:Y:S01]  /*0710*/  ISETP.GE.U32.AND P0, PT, R6, 0x2, PT ;  /* 0x000000020600780c */ /* 0x000fe20003f06070 */
[----:B------:R-:W-:-:S12]  /*0720*/  HFMA2 R25, -RZ, RZ, 0, 0 ;  /* 0x00000000ff197431 */ /* 0x000fd800000001ff */
[----:B------:R-:W-:Y:S05]  /*0730*/  @!P0 BRA `(.L_x_8) ;  /* 0x0000000800748947 */ /* 0x000fea0003800000 */
[C---:B------:R-:W-:Y:S02]  /*0740*/  IADD3 R0, PT, PT, R6.reuse, -0x2, RZ ;  /* 0xfffffffe06007810 */ /* 0x040fe40007ffe0ff */
[----:B------:R-:W-:Y:S02]  /*0750*/  IADD3 R6, PT, PT, R6, -0x1, RZ ;  /* 0xffffffff06067810 */ /* 0x000fe40007ffe0ff */
[----:B------:R-:W-:Y:S02]  /*0760*/  ISETP.GE.U32.AND P0, PT, R0, 0x7, PT ;  /* 0x000000070000780c */ /* 0x000fe40003f06070 */
[----:B------:R-:W-:Y:S02]  /*0770*/  MOV R25, RZ ;  /* 0x000000ff00197202 */ /* 0x000fe40000000f00 */
[----:B------:R-:W-:-:S09]  /*0780*/  MOV R0, 0x1 ;  /* 0x0000000100007802 */ /* 0x000fd20000000f00 */
[----:B------:R-:W-:Y:S05]  /*0790*/  @!P0 BRA `(.L_x_9) ;  /* 0x0000000400048947 */ /* 0x000fea0003800000 */
[----:B------:R-:W1:Y:S01]  /*07a0*/  S2UR UR5, SR_CgaCtaId ;  /* 0x00000000000579c3 */ /* 0x000e620000008800 */
[CC--:B------:R-:W-:Y:S01]  /*07b0*/  IMAD R9, R27.reuse, R15.reuse, R15 ;  /* 0x0000000f1b097224 */ /* 0x0c0fe200078e020f */
[----:B------:R-:W-:Y:S01]  /*07c0*/  LOP3.LUT R24, R6, 0xfffffff8, RZ, 0xc0, !PT ;  /* 0xfffffff806187812 */ /* 0x000fe200078ec0ff */
[----:B------:R-:W-:Y:S01]  /*07d0*/  UMOV UR4, 0x400 ;  /* 0x0000040000047882 */ /* 0x000fe20000000000 */
[----:B------:R-:W-:Y:S02]  /*07e0*/  HFMA2 R0, -RZ, RZ, 0, 0 ;  /* 0x00000000ff007431 */ /* 0x000fe400000001ff */
[----:B------:R-:W-:Y:S01]  /*07f0*/  IMAD R19, R27, R15, R18 ;  /* 0x0000000f1b137224 */ /* 0x000fe200078e0212 */
[----:B------:R-:W-:Y:S02]  /*0800*/  MOV R25, RZ ;  /* 0x000000ff00197202 */ /* 0x000fe40000000f00 */
[----:B------:R-:W-:Y:S02]  /*0810*/  IADD3 R14, PT, PT, R9, R18, RZ ;  /* 0x00000012090e7210 */ /* 0x000fe40007ffe0ff */
[----:B------:R-:W-:Y:S01]  /*0820*/  IADD3 R24, PT, PT, -R24, RZ, RZ ;  /* 0x000000ff18187210 */ /* 0x000fe20007ffe1ff */
[----:B-1----:R-:W-:-:S04]  /*0830*/  ULEA UR4, UR5, UR4, 0x18 ;  /* 0x0000000405047291 */ /* 0x002fc8000f8ec0ff */
[----:B------:R-:W-:-:S12]  /*0840*/  UIADD3 UR4, UPT, UPT, UR4, 0x10, URZ ;  /* 0x0000001004047890 */ /* 0x000fd8000fffe0ff */
.L_x_10:
[----:B------:R-:W-:-:S04]  /*0850*/  IMAD.WIDE R34, R14, 0x4, R4 ;  /* 0x000000040e227825 */ /* 0x000fc800078e0204 */
[----:B-1----:R-:W-:Y:S01]  /*0860*/  IMAD.WIDE R20, R19, 0x4, R4 ;  /* 0x0000000413147825 */ /* 0x002fe200078e0204 */
[----:B------:R-:W2:Y:S03]  /*0870*/  LDG.E.CONSTANT R26, desc[UR8][R34.64] ;  /* 0x00000008221a7981 */ /* 0x000ea6000c1e9900 */
[C---:B------:R-:W-:Y:S02]  /*0880*/  IMAD.WIDE R16, R15.reuse, 0x4, R34 ;  /* 0x000000040f107825 */ /* 0x040fe400078e0222 */
[----:B------:R-:W2:Y:S02]  /*0890*/  LDG.E.CONSTANT R21, desc[UR8][R20.64] ;  /* 0x0000000814157981 */ /* 0x000ea4000c1e9900 */
[C---:B0-----:R-:W-:Y:S02]  /*08a0*/  IMAD.WIDE R10, R15.reuse, 0x4, R16 ;  /* 0x000000040f0a7825 */ /* 0x041fe400078e0210 */
[----:B------:R-:W3:Y:S02]  /*08b0*/  LDG.E.CONSTANT R17, desc[UR8][R16.64] ;  /* 0x0000000810117981 */ /* 0x000ee4000c1e9900 */
[----:B------:R-:W-:-:S02]  /*08c0*/  IMAD.WIDE R12, R15, 0x4, R10 ;  /* 0x000000040f0c7825 */ /* 0x000fc400078e020a */
[----:B------:R-:W4:Y:S02]  /*08d0*/  LDG.E.CONSTANT R10, desc[UR8][R10.64] ;  /* 0x000000080a0a7981 */ /* 0x000f24000c1e9900 */
[C---:B------:R-:W-:Y:S02]  /*08e0*/  IMAD.WIDE R8, R15.reuse, 0x4, R12 ;  /* 0x000000040f087825 */ /* 0x040fe400078e020c */
[----:B------:R0:W5:Y:S02]  /*08f0*/  LDG.E.CONSTANT R33, desc[UR8][R12.64] ;  /* 0x000000080c217981 */ /* 0x000164000c1e9900 */
[C---:B------:R-:W-:Y:S02]  /*0900*/  IMAD.WIDE R22, R15.reuse, 0x4, R8 ;  /* 0x000000040f167825 */ /* 0x040fe400078e0208 */
[----:B------:R-:W5:Y:S02]  /*0910*/  LDG.E.CONSTANT R8, desc[UR8][R8.64] ;  /* 0x0000000808087981 */ /* 0x000f64000c1e9900 */
[----:B------:R-:W-:-:S02]  /*0920*/  IMAD.WIDE R28, R15, 0x4, R22 ;  /* 0x000000040f1c7825 */ /* 0x000fc400078e0216 */
[----:B------:R1:W5:Y:S02]  /*0930*/  LDG.E.CONSTANT R23, desc[UR8][R22.64] ;  /* 0x0000000816177981 */ /* 0x000364000c1e9900 */
[----:B------:R-:W-:Y:S02]  /*0940*/  IMAD.WIDE R30, R15, 0x4, R28 ;  /* 0x000000040f1e7825 */ /* 0x000fe400078e021c */
[----:B------:R-:W5:Y:S04]  /*0950*/  LDG.E.CONSTANT R28, desc[UR8][R28.64] ;  /* 0x000000081c1c7981 */ /* 0x000f68000c1e9900 */
[----:B------:R1:W5:Y:S01]  /*0960*/  LDG.E.CONSTANT R31, desc[UR8][R30.64] ;  /* 0x000000081e1f7981 */ /* 0x000362000c1e9900 */
[----:B------:R-:W-:-:S04]  /*0970*/  IADD3 R24, PT, PT, R24, 0x8, RZ ;  /* 0x0000000818187810 */ /* 0x000fc80007ffe0ff */
[----:B------:R-:W-:Y:S02]  /*0980*/  ISETP.NE.AND P0, PT, R24, RZ, PT ;  /* 0x000000ff1800720c */ /* 0x000fe40003f05270 */
[----:B------:R-:W-:Y:S02]  /*0990*/  IADD3 R0, PT, PT, R0, 0x8, RZ ;  /* 0x0000000800007810 */ /* 0x000fe40007ffe0ff */
[C---:B------:R-:W-:Y:S02]  /*09a0*/  LEA R19, R15.reuse, R19, 0x3 ;  /* 0x000000130f137211 */ /* 0x040fe400078e18ff */
[----:B------:R-:W-:Y:S01]  /*09b0*/  LEA R14, R15, R14, 0x3 ;  /* 0x0000000e0f0e7211 */ /* 0x000fe200078e18ff */
[----:B--2---:R-:W-:-:S04]  /*09c0*/  FADD R20, R26, -R21 ;  /* 0x800000151a147221 */ /* 0x004fc80000000000 */
[----:B------:R-:W-:Y:S01]  /*09d0*/  FADD R25, |R20|, R25 ;  /* 0x0000001914197221 */ /* 0x000fe20000000200 */
[----:B---3--:R-:W-:-:S04]  /*09e0*/  FADD R26, -R26, R17 ;  /* 0x000000111a1a7221 */ /* 0x008fc80000000100 */
[----:B------:R-:W-:Y:S01]  /*09f0*/  FADD R25, R25, |R26| ;  /* 0x4000001a19197221 */ /* 0x000fe20000000000 */
[----:B----4-:R-:W-:-:S04]  /*0a00*/  FADD R16, -R17, R10 ;  /* 0x0000000a11107221 */ /* 0x010fc80000000100 */
[----:B0-----:R-:W-:Y:S01]  /*0a10*/  FADD R13, |R16|, -RZ ;  /* 0x800000ff100d7221 */ /* 0x001fe20000000200 */
[----:B------:R-:W-:Y:S01]  /*0a20*/  FADD R25, R25, |R16| ;  /* 0x4000001019197221 */ /* 0x000fe20000000000 */
[----:B-----5:R-:W-:Y:S01]  /*0a30*/  FADD R16, -R10, R33 ;  /* 0x000000210a107221 */ /* 0x020fe20000000100 */
[----:B------:R-:W-:-:S03]  /*0a40*/  FADD R12, |R26|, -RZ ;  /* 0x800000ff1a0c7221 */ /* 0x000fc60000000200 */
[----:B------:R-:W-:Y:S01]  /*0a50*/  FADD R25, R25, |R16| ;  /* 0x4000001019197221 */ /* 0x000fe20000000000 */
[----:B-1----:R-:W-:Y:S01]  /*0a60*/  FADD R22, -R33, R8 ;  /* 0x0000000821167221 */ /* 0x002fe20000000100 */
[----:B------:R0:W-:Y:S03]  /*0a70*/  STS.64 [UR4+-0x8], R12 ;  /* 0xfffff80cff007988 */ /* 0x0001e60008000a04 */
[----:B------:R-:W-:Y:S01]  /*0a80*/  FADD R25, R25, |R22| ;  /* 0x4000001619197221 */ /* 0x000fe20000000000 */
[----:B------:R-:W-:Y:S01]  /*0a90*/  FADD R26, -R8, R23 ;  /* 0x00000017081a7221 */ /* 0x000fe20000000100 */
[----:B------:R-:W-:Y:S01]  /*0aa0*/  FADD R20, |R20|, -RZ ;  /* 0x800000ff14147221 */ /* 0x000fe20000000200 */
[----:B------:R-:W-:Y:S01]  /*0ab0*/  FADD R30, -R23, R28 ;  /* 0x0000001c171e7221 */ /* 0x000fe20000000100 */
[----:B------:R-:W-:Y:S01]  /*0ac0*/  FADD R28, -R28, R31 ;  /* 0x0000001f1c1c7221 */ /* 0x000fe20000000100 */
[----:B------:R-:W-:Y:S01]  /*0ad0*/  FADD R8, |R16|, -RZ ;  /* 0x800000ff10087221 */ /* 0x000fe20000000200 */
[----:B------:R-:W-:Y:S01]  /*0ae0*/  FADD R9, |R22|, -RZ ;  /* 0x800000ff16097221 */ /* 0x000fe20000000200 */
[----:B------:R-:W-:Y:S01]  /*0af0*/  FADD R10, |R26|, -RZ ;  /* 0x800000ff1a0a7221 */ /* 0x000fe20000000200 */
[----:B------:R-:W-:Y:S01]  /*0b00*/  FADD R11, |R30|, -RZ ;  /* 0x800000ff1e0b7221 */ /* 0x000fe20000000200 */
[----:B0-----:R-:W-:Y:S01]  /*0b10*/  FADD R12, |R28|, -RZ ;  /* 0x800000ff1c0c7221 */ /* 0x001fe20000000200 */
[----:B------:R-:W-:Y:S01]  /*0b20*/  FADD R25, R25, |R26| ;  /* 0x4000001a19197221 */ /* 0x000fe20000000000 */
[----:B------:R1:W-:Y:S03]  /*0b30*/  STS [UR4+-0xc], R20 ;  /* 0xfffff414ff007988 */ /* 0x0003e60008000804 */
[----:B------:R-:W-:Y:S01]  /*0b40*/  FADD R25, R25, |R30| ;  /* 0x4000001e19197221 */ /* 0x000fe20000000000 */
[----:B------:R1:W-:Y:S04]  /*0b50*/  STS.128 [UR4], R8 ;  /* 0x00000008ff007988 */ /* 0x0003e80008000c04 */
[----:B------:R1:W-:Y:S01]  /*0b60*/  STS [UR4+0x10], R12 ;  /* 0x0000100cff007988 */ /* 0x0003e20008000804 */
[----:B------:R-:W-:Y:S01]  /*0b70*/  UIADD3 UR4, UPT, UPT, UR4, 0x20, URZ ;  /* 0x0000002004047890 */ /* 0x000fe2000fffe0ff */
[----:B------:R-:W-:Y:S01]  /*0b80*/  FADD R25, R25, |R28| ;  /* 0x4000001c19197221 */ /* 0x000fe20000000000 */
[----:B------:R-:W-:Y:S10]  /*0b90*/  @P0 BRA `(.L_x_10) ;  /* 0xfffffffc002c0947 */ /* 0x000ff4000383ffff */
[----:B------:R-:W-:-:S07]  /*0ba0*/  IADD3 R0, PT, PT, R0, 0x1, RZ ;  /* 0x0000000100007810 */ /* 0x000fce0007ffe0ff */
.L_x_9:
[----:B-1----:R-:W-:-:S13]  /*0bb0*/  LOP3.LUT P0, R8, R6, 0x7, RZ, 0xc0, !PT ;  /* 0x0000000706087812 */ /* 0x002fda000780c0ff */
[----:B------:R-:W-:Y:S05]  /*0bc0*/  @!P0 BRA `(.L_x_8) ;  /* 0x0000000400508947 */ /* 0x000fea0003800000 */
[----:B------:R-:W-:Y:S02]  /*0bd0*/  ISETP.GE.U32.AND P0, PT, R8, 0x4, PT ;  /* 0x000000040800780c */ /* 0x000fe40003f06070 */
[----:B------:R-:W-:-:S04]  /*0be0*/  LOP3.LUT R22, R6, 0x3, RZ, 0xc0, !PT ;  /* 0x0000000306167812 */ /* 0x000fc800078ec0ff */
[----:B------:R-:W-:-:S07]  /*0bf0*/  ISETP.NE.AND P1, PT, R22, RZ, PT ;  /* 0x000000ff1600720c */ /* 0x000fce0003f25270 */
[----:B------:R-:W-:Y:S06]  /*0c00*/  @!P0 BRA `(.L_x_11) ;  /* 0x00000000008c8947 */ /* 0x000fec0003800000 */
[----:B------:R-:W-:-:S05]  /*0c10*/  IADD3 R8, PT, PT, R27, R0, RZ ;  /* 0x000000001b087210 */ /* 0x000fca0007ffe0ff */
[CC--:B------:R-:W-:Y:S02]  /*0c20*/  IMAD R17, R8.reuse, R15.reuse, R18 ;  /* 0x0000000f08117224 */ /* 0x0c0fe400078e0212 */
[----:B0-----:R-:W-:Y:S02]  /*0c30*/  IMAD R11, R8, R15, -R15 ;  /* 0x0000000f080b7224 */ /* 0x001fe400078e0a0f */
[----:B------:R-:W-:-:S03]  /*0c40*/  IMAD.WIDE R16, R17, 0x4, R4 ;  /* 0x0000000411107825 */ /* 0x000fc600078e0204 */
[----:B------:R-:W-:Y:S01]  /*0c50*/  IADD3 R21, PT, PT, R11, R18, RZ ;  /* 0x000000120b157210 */ /* 0x000fe20007ffe0ff */
[----:B------:R-:W-:Y:S02]  /*0c60*/  IMAD.WIDE R8, R15, 0x4, R16 ;  /* 0x000000040f087825 */ /* 0x000fe400078e0210 */
[----:B------:R-:W2:Y:S02]  /*0c70*/  LDG.E.CONSTANT R16, desc[UR8][R16.64] ;  /* 0x0000000810107981 */ /* 0x000ea4000c1e9900 */
[----:B------:R-:W-:-:S04]  /*0c80*/  IMAD.WIDE R20, R21, 0x4, R4 ;  /* 0x0000000415147825 */ /* 0x000fc800078e0204 */
[C---:B------:R-:W-:Y:S02]  /*0c90*/  IMAD.WIDE R10, R15.reuse, 0x4, R8 ;  /* 0x000000040f0a7825 */ /* 0x040fe400078e0208 */
[----:B------:R-:W2:Y:S02]  /*0ca0*/  LDG.E.CONSTANT R21, desc[UR8][R20.64] ;  /* 0x0000000814157981 */ /* 0x000ea4000c1e9900 */
[----:B------:R-:W-:Y:S02]  /*0cb0*/  IMAD.WIDE R12, R15, 0x4, R10 ;  /* 0x000000040f0c7825 */ /* 0x000fe400078e020a */
[----:B------:R-:W3:Y:S04]  /*0cc0*/  LDG.E.CONSTANT R9, desc[UR8][R8.64] ;  /* 0x0000000808097981 */ /* 0x000ee8000c1e9900 */
[----:B------:R-:W4:Y:S04]  /*0cd0*/  LDG.E.CONSTANT R10, desc[UR8][R10.64] ;  /* 0x000000080a0a7981 */ /* 0x000f28000c1e9900 */
[----:B------:R-:W5:Y:S01]  /*0ce0*/  LDG.E.CONSTANT R13, desc[UR8][R12.64] ;  /* 0x000000080c0d7981 */ /* 0x000f62000c1e9900 */
[----:B------:R-:W0:Y:S01]  /*0cf0*/  S2R R19, SR_CgaCtaId ;  /* 0x0000000000137919 */ /* 0x000e220000008800 */
[----:B------:R-:W-:-:S04]  /*0d00*/  MOV R14, 0x400 ;  /* 0x00000400000e7802 */ /* 0x000fc80000000f00 */
[----:B0-----:R-:W-:Y:S01]  /*0d10*/  LEA R29, R19, R14, 0x18 ;  /* 0x0000000e131d7211 */ /* 0x001fe200078ec0ff */
[C---:B--2---:R-:W-:Y:S01]  /*0d20*/  FADD R14, R16.reuse, -R21 ;  /* 0x80000015100e7221 */ /* 0x044fe20000000000 */
[----:B---3--:R-:W-:Y:S01]  /*0d30*/  FADD R19, -R16, R9 ;  /* 0x0000000910137221 */ /* 0x008fe20000000100 */
[----:B----4-:R-:W-:Y:S01]  /*0d40*/  FADD R23, -R9, R10 ;  /* 0x0000000a09177221 */ /* 0x010fe20000000100 */
[----:B-----5:R-:W-:Y:S01]  /*0d50*/  FADD R17, -R10, R13 ;  /* 0x0000000d0a117221 */ /* 0x020fe20000000100 */
[----:B------:R-:W-:Y:S01]  /*0d60*/  LEA R16, R0, R29, 0x2 ;  /* 0x0000001d00107211 */ /* 0x000fe200078e10ff */
[----:B------:R-:W-:Y:S01]  /*0d70*/  FADD R9, |R14|, -RZ ;  /* 0x800000ff0e097221 */ /* 0x000fe20000000200 */
[----:B------:R-:W-:Y:S01]  /*0d80*/  FADD R11, |R19|, -RZ ;  /* 0x800000ff130b7221 */ /* 0x000fe20000000200 */
[----:B------:R-:W-:Y:S01]  /*0d90*/  FADD R13, |R23|, -RZ ;  /* 0x800000ff170d7221 */ /* 0x000fe20000000200 */
[----:B------:R-:W-:Y:S02]  /*0da0*/  FADD R21, |R17|, -RZ ;  /* 0x800000ff11157221 */ /* 0x000fe40000000200 */
[----:B------:R1:W-:Y:S04]  /*0db0*/  STS [R16], R9 ;  /* 0x0000000910007388 */ /* 0x0003e80000000800 */
[----:B------:R1:W-:Y:S04]  /*0dc0*/  STS [R16+0x4], R11 ;  /* 0x0000040b10007388 */ /* 0x0003e80000000800 */
[----:B------:R1:W-:Y:S04]  /*0dd0*/  STS [R16+0x8], R13 ;  /* 0x0000080d10007388 */ /* 0x0003e80000000800 */
[----:B------:R1:W-:Y:S01]  /*0de0*/  STS [R16+0xc], R21 ;  /* 0x00000c1510007388 */ /* 0x0003e20000000800 */
[----:B------:R-:W-:-:S04]  /*0df0*/  FADD R14, R25, |R14| ;  /* 0x4000000e190e7221 */ /* 0x000fc80000000000 */
[----:B------:R-:W-:-:S04]  /*0e00*/  FADD R14, R14, |R19| ;  /* 0x400000130e0e7221 */ /* 0x000fc80000000000 */
[----:B------:R-:W-:Y:S01]  /*0e10*/  FADD R14, R14, |R23| ;  /* 0x400000170e0e7221 */ /* 0x000fe20000000000 */
[----:B------:R-:W-:-:S03]  /*0e20*/  IADD3 R0, PT, PT, R0, 0x4, RZ ;  /* 0x0000000400007810 */ /* 0x000fc60007ffe0ff */
[----:B-1----:R-:W-:-:S07]  /*0e30*/  FADD R25, R14, |R17| ;  /* 0x400000110e197221 */ /* 0x002fce0000000000 */
.L_x_11:
[----:B------:R-:W-:Y:S05]  /*0e40*/  @!P1 BRA `(.L_x_8) ;  /* 0x0000000000b09947 */ /* 0x000fea0003800000 */
[----:B------:R-:W-:Y:S02]  /*0e50*/  ISETP.NE.AND P0, PT, R22, 0x1, PT ;  /* 0x000000011600780c */ /* 0x000fe40003f05270 */
[----:B------:R-:W-:-:S04]  /*0e60*/  LOP3.LUT R6, R6, 0x1, RZ, 0xc0, !PT ;  /* 0x0000000106067812 */ /* 0x000fc800078ec0ff */
[----:B------:R-:W-:-:S07]  /*0e70*/  ISETP.NE.U32.AND P1, PT, R6, 0x1, PT ;  /* 0x000000010600780c */ /* 0x000fce0003f25070 */
[----:B------:R-:W-:Y:S06]  /*0e80*/  @!P0 BRA `(.L_x_12) ;  /* 0x00000000005c8947 */ /* 0x000fec0003800000 */
[----:B------:R-:W-:-:S05]  /*0e90*/  IADD3 R6, PT, PT, R27, R0, RZ ;  /* 0x000000001b067210 */ /* 0x000fca0007ffe0ff */
[CC--:B0-----:R-:W-:Y:S02]  /*0ea0*/  IMAD R11, R6.reuse, R15.reuse, -R15 ;  /* 0x0000000f060b7224 */ /* 0x0c1fe400078e0a0f */
[----:B------:R-:W-:-:S03]  /*0eb0*/  IMAD R9, R6, R15, R18 ;  /* 0x0000000f06097224 */ /* 0x000fc600078e0212 */
[----:B------:R-:W-:Y:S01]  /*0ec0*/  IADD3 R11, PT, PT, R11, R18, RZ ;  /* 0x000000120b0b7210 */ /* 0x000fe20007ffe0ff */
[----:B------:R-:W-:-:S04]  /*0ed0*/  IMAD.WIDE R8, R9, 0x4, R4 ;  /* 0x0000000409087825 */ /* 0x000fc800078e0204 */
[----:B------:R-:W-:-:S04]  /*0ee0*/  IMAD.WIDE R10, R11, 0x4, R4 ;  /* 0x000000040b0a7825 */ /* 0x000fc800078e0204 */
[----:B------:R-:W-:Y:S02]  /*0ef0*/  IMAD.WIDE R12, R15, 0x4, R8 ;  /* 0x000000040f0c7825 */ /* 0x000fe400078e0208 */
[----:B------:R-:W2:Y:S04]  /*0f00*/  LDG.E.CONSTANT R8, desc[UR8][R8.64] ;  /* 0x0000000808087981 */ /* 0x000ea8000c1e9900 */
[----:B------:R-:W2:Y:S04]  /*0f10*/  LDG.E.CONSTANT R11, desc[UR8][R10.64] ;  /* 0x000000080a0b7981 */ /* 0x000ea8000c1e9900 */
[----:B------:R-:W3:Y:S01]  /*0f20*/  LDG.E.CONSTANT R13, desc[UR8][R12.64] ;  /* 0x000000080c0d7981 */ /* 0x000ee2000c1e9900 */
[----:B------:R-:W-:Y:S01]  /*0f30*/  MOV R6, 0x400 ;  /* 0x0000040000067802 */ /* 0x000fe20000000f00 */
[----:B------:R-:W0:Y:S03]  /*0f40*/  S2R R17, SR_CgaCtaId ;  /* 0x0000000000117919 */ /* 0x000e260000008800 */
[----:B0-----:R-:W-:-:S04]  /*0f50*/  LEA R17, R17, R6, 0x18 ;  /* 0x0000000611117211 */ /* 0x001fc800078ec0ff */
[C---:B------:R-:W-:Y:S02]  /*0f60*/  LEA R17, R0.reuse, R17, 0x2 ;  /* 0x0000001100117211 */ /* 0x040fe400078e10ff */
[----:B------:R-:W-:Y:S01]  /*0f70*/  IADD3 R0, PT, PT, R0, 0x2, RZ ;  /* 0x0000000200007810 */ /* 0x000fe20007ffe0ff */
[C---:B--2---:R-:W-:Y:S01]  /*0f80*/  FADD R6, R8.reuse, -R11 ;  /* 0x8000000b08067221 */ /* 0x044fe20000000000 */
[----:B---3--:R-:W-:-:S03]  /*0f90*/  FADD R16, -R8, R13 ;  /* 0x0000000d08107221 */ /* 0x008fc60000000100 */
[----:B------:R-:W-:Y:S01]  /*0fa0*/  FADD R14, |R6|, -RZ ;  /* 0x800000ff060e7221 */ /* 0x000fe20000000200 */
[----:B------:R-:W-:Y:S01]  /*0fb0*/  FADD R25, R25, |R6| ;  /* 0x4000000619197221 */ /* 0x000fe20000000000 */
[----:B------:R-:W-:-:S03]  /*0fc0*/  FADD R20, |R16|, -RZ ;  /* 0x800000ff10147221 */ /* 0x000fc60000000200 */
[----:B------:R1:W-:Y:S01]  /*0fd0*/  STS [R17], R14 ;  /* 0x0000000e11007388 */ /* 0x0003e20000000800 */
[----:B------:R-:W-:-:S03]  /*0fe0*/  FADD R25, R25, |R16| ;  /* 0x4000001019197221 */ /* 0x000fc60000000000 */
[----:B------:R1:W-:Y:S04]  /*0ff0*/  STS [R17+0x4], R20 ;  /* 0x0000041411007388 */ /* 0x0003e80000000800 */
.L_x_12:
[----:B------:R-:W-:Y:S05]  /*1000*/  @P1 BRA `(.L_x_8) ;  /* 0x0000000000401947 */ /* 0x000fea0003800000 */
[----:B------:R-:W-:-:S05]  /*1010*/  IADD3 R6, PT, PT, R27, R0, RZ ;  /* 0x000000001b067210 */ /* 0x000fca0007ffe0ff */
[CC--:B0-----:R-:W-:Y:S02]  /*1020*/  IMAD R11, R6.reuse, R15.reuse, -R15 ;  /* 0x0000000f060b7224 */ /* 0x0c1fe400078e0a0f */
[----:B------:R-:W-:-:S03]  /*1030*/  IMAD R9, R6, R15, R18 ;  /* 0x0000000f06097224 */ /* 0x000fc600078e0212 */
[----:B------:R-:W-:Y:S01]  /*1040*/  IADD3 R11, PT, PT, R11, R18, RZ ;  /* 0x000000120b0b7210 */ /* 0x000fe20007ffe0ff */
[----:B------:R-:W-:-:S04]  /*1050*/  IMAD.WIDE R8, R9, 0x4, R4 ;  /* 0x0000000409087825 */ /* 0x000fc800078e0204 */
[----:B------:R-:W-:Y:S02]  /*1060*/  IMAD.WIDE R10, R11, 0x4, R4 ;  /* 0x000000040b0a7825 */ /* 0x000fe400078e0204 */
[----:B------:R-:W2:Y:S04]  /*1070*/  LDG.E.CONSTANT R8, desc[UR8][R8.64] ;  /* 0x0000000808087981 */ /* 0x000ea8000c1e9900 */
[----:B------:R-:W2:Y:S01]  /*1080*/  LDG.E.CONSTANT R11, desc[UR8][R10.64] ;  /* 0x000000080a0b7981 */ /* 0x000ea2000c1e9900 */
[----:B------:R-:W-:Y:S01]  /*1090*/  MOV R6, 0x400 ;  /* 0x0000040000067802 */ /* 0x000fe20000000f00 */
[----:B------:R-:W0:Y:S03]  /*10a0*/  S2R R13, SR_CgaCtaId ;  /* 0x00000000000d7919 */ /* 0x000e260000008800 */
[----:B0-----:R-:W-:-:S04]  /*10b0*/  LEA R13, R13, R6, 0x18 ;  /* 0x000000060d0d7211 */ /* 0x001fc800078ec0ff */
[----:B------:R-:W-:Y:S01]  /*10c0*/  LEA R0, R0, R13, 0x2 ;  /* 0x0000000d00007211 */ /* 0x000fe200078e10ff */
[----:B--2---:R-:W-:-:S04]  /*10d0*/  FADD R6, R8, -R11 ;  /* 0x8000000b08067221 */ /* 0x004fc80000000000 */
[----:B------:R-:W-:Y:S01]  /*10e0*/  FADD R13, |R6|, -RZ ;  /* 0x800000ff060d7221 */ /* 0x000fe20000000200 */
[----:B------:R-:W-:-:S04]  /*10f0*/  FADD R25, R25, |R6| ;  /* 0x4000000619197221 */ /* 0x000fc80000000000 */
[----:B------:R2:W-:Y:S03]  /*1100*/  STS [R0], R13 ;  /* 0x0000000d00007388 */ /* 0x0005e60000000800 */
.L_x_8:
[----:B------:R-:W-:-:S05]  /*1110*/  IADD3 R2, PT, PT, R2, R15, RZ ;  /* 0x0000000f02027210 */ /* 0x000fca0007ffe0ff */
[----:B0-----:R-:W-:-:S05]  /*1120*/  IMAD.WIDE.U32 R10, R2, 0x4, R4 ;  /* 0x00000004020a7825 */ /* 0x001fca00078e0004 */
[----:B------:R-:W2:Y:S01]  /*1130*/  LDG.E.CONSTANT R6, desc[UR8][R10.64] ;  /* 0x000000080a067981 */ /* 0x000ea2000c1e9900 */
[----:B------:R-:W0:Y:S01]  /*1140*/  S2UR UR5, SR_CgaCtaId ;  /* 0x00000000000579c3 */ /* 0x000e220000008800 */
[----:B------:R-:W-:Y:S01]  /*1150*/  UMOV UR4, 0x400 ;  /* 0x0000040000047882 */ /* 0x000fe20000000000 */
[----:B------:R-:W-:Y:S01]  /*1160*/  MOV R8, RZ ;  /* 0x000000ff00087202 */ /* 0x000fe20000000f00 */
[----:B0-----:R-:W-:Y:S01]  /*1170*/  ULEA UR4, UR5, UR4, 0x18 ;  /* 0x0000000405047291 */ /* 0x001fe2000f8ec0ff */
[----:B--2---:R-:W-:-:S04]  /*1180*/  FADD R0, -R3, R6 ;  /* 0x0000000603007221 */ /* 0x004fc80000000100 */
[C---:B------:R-:W-:Y:S01]  /*1190*/  FADD R9, |R0|.reuse, R25 ;  /* 0x0000001900097221 */ /* 0x040fe20000000200 */
[----:B------:R-:W-:-:S04]  /*11a0*/  FADD R12, |R0|, -RZ ;  /* 0x800000ff000c7221 */ /* 0x000fc80000000200 */
[----:B------:R-:W-:Y:S01]  /*11b0*/  FSETP.GT.AND P0, PT, R9, 9.9999999600419720025e-13, PT ;  /* 0x2b8cbccc0900780b */ /* 0x000fe20003f04000 */
[----:B------:R0:W-:-:S12]  /*11c0*/  STS [UR4], R12 ;  /* 0x0000000cff007988 */ /* 0x0001d80008000804 */
[----:B0-----:R-:W-:Y:S05]  /*11d0*/  @!P0 BRA `(.L_x_13) ;  /* 0x0000000000448947 */ /* 0x001fea0003800000 */
[----:B------:R-:W-:-:S04]  /*11e0*/  IMAD R11, R27, R15, R18 ;  /* 0x0000000f1b0b7224 */ /* 0x000fc800078e0212 */
[----:B------:R-:W-:-:S06]  /*11f0*/  IMAD.WIDE.U32 R10, R11, 0x4, R4 ;  /* 0x000000040b0a7825 */ /* 0x000fcc00078e0004 */
[----:B------:R-:W2:Y:S01]  /*1200*/  LDG.E.CONSTANT R11, desc[UR8][R10.64] ;  /* 0x000000080a0b7981 */ /* 0x000ea2000c1e9900 */
[----:B------:R-:W0:Y:S02]  /*1210*/  MUFU.RCP R8, R9 ;  /* 0x0000000900087308 */ /* 0x000e240000001000 */
[----:B0-----:R-:W-:-:S04]  /*1220*/  FFMA R5, -R9, R8, 1 ;  /* 0x3f80000009057423 */ /* 0x001fc80000000108 */
[----:B------:R-:W-:Y:S01]  /*1230*/  FFMA R5, R8, R5, R8 ;  /* 0x0000000508057223 */ /* 0x000fe20000000008 */
[----:B--2---:R-:W-:-:S04]  /*1240*/  FADD R4, R6, -R11 ;  /* 0x8000000b06047221 */ /* 0x004fc80000000000 */
[----:B------:R-:W0:Y:S01]  /*1250*/  FCHK P0, |R4|, R9 ;  /* 0x0000000904007302 */ /* 0x000e220000000200 */
[----:B------:R-:W-:-:S04]  /*1260*/  FFMA R6, |R4|, R5, RZ ;  /* 0x0000000504067223 */ /* 0x000fc800000002ff */
[----:B------:R-:W-:-:S04]  /*1270*/  FFMA R8, -R9, R6, |R4| ;  /* 0x0000000609087223 */ /* 0x000fc80000000504 */
[----:B------:R-:W-:Y:S01]  /*1280*/  FFMA R8, R5, R8, R6 ;  /* 0x0000000805087223 */ /* 0x000fe20000000006 */
[----:B0-----:R-:W-:Y:S06]  /*1290*/  @!P0 BRA `(.L_x_13) ;  /* 0x0000000000148947 */ /* 0x001fec0003800000 */
[----:B------:R-:W-:Y:S01]  /*12a0*/  FADD R25, |R4|, -RZ ;  /* 0x800000ff04197221 */ /* 0x000fe20000000200 */
[----:B------:R-:W-:Y:S02]  /*12b0*/  MOV R28, R9 ;  /* 0x00000009001c7202 */ /* 0x000fe40000000f00 */
[----:B------:R-:W-:-:S07]  /*12c0*/  MOV R24, 0x12e0 ;  /* 0x000012e000187802 */ /* 0x000fce0000000f00 */
[----:B-1----:R-:W-:Y:S05]  /*12d0*/  CALL.REL.NOINC `($__internal_0_$__cuda_sm3x_div_rn_noftz_f32_slowpath) ;  /* 0x0000001000747944 */ /* 0x002fea0003c00000 */
[----:B------:R-:W-:-:S07]  /*12e0*/  MOV R8, R13 ;  /* 0x0000000d00087202 */ /* 0x000fce0000000f00 */
.L_x_13:
[----:B------:R-:W0:Y:S01]  /*12f0*/  LDC R11, c[0x0][0x390] ;  /* 0x0000e400ff0b7b82 */ /* 0x000e220000000800 */
[----:B------:R-:W0:Y:S07]  /*1300*/  LDCU UR4, c[0x0][0x38c] ;  /* 0x00007180ff0477ac */ /* 0x000e2e0008000800 */
[----:B------:R-:W2:Y:S08]  /*1310*/  LDC R6, c[0x0][0x398] ;  /* 0x0000e600ff067b82 */ /* 0x000eb00000000800 */
[----:B------:R-:W3:Y:S01]  /*1320*/  LDC.64 R4, c[0x0][0x3a8] ;  /* 0x0000ea00ff047b82 */ /* 0x000ee20000000a00 */
[----:B0-----:R-:W-:Y:S01]  /*1330*/  FFMA R8, R8, UR4, R11 ;  /* 0x0000000408087c23 */ /* 0x001fe2000800000b */
[----:B------:R-:W-:-:S03]  /*1340*/  IADD3 R11, PT, PT, R7, 0x1, RZ ;  /* 0x00000001070b7810 */ /* 0x000fc60007ffe0ff */
[----:B------:R-:W-:Y:S01]  /*1350*/  FMUL R8, R8, R8 ;  /* 0x0000000808087220 */ /* 0x000fe20000400000 */
[----:B--2---:R-:W-:-:S03]  /*1360*/  ISETP.GE.AND P0, PT, R11, R6, PT ;  /* 0x000000060b00720c */ /* 0x004fc60003f06270 */
[----:B------:R-:W-:Y:S01]  /*1370*/  FFMA R26, R0, R8, R3 ;  /* 0x00000008001a7223 */ /* 0x000fe20000000003 */
[----:B---3--:R-:W-:-:S05]  /*1380*/  IMAD.WIDE.U32 R4, R2, 0x4, R4 ;  /* 0x0000000402047825 */ /* 0x008fca00078e0004 */
[----:B------:R0:W-:Y:S04]  /*1390*/  STG.E desc[UR8][R4.64], R26 ;  /* 0x0000001a04007986 */ /* 0x0001e8000c101908 */
[----:B------:R-:W-:Y:S05]  /*13a0*/  @P0 EXIT ;  /* 0x000000000000094d */ /* 0x000fea0003800000 */
[----:B------:R-:W2:Y:S01]  /*13b0*/  LDCU UR4, c[0x0][0x388] ;  /* 0x00007100ff0477ac */ /* 0x000ea20008000800 */
[----:B------:R-:W-:-:S04]  /*13c0*/  IADD3 R0, PT, PT, -R7, -0x2, R6 ;  /* 0xfffffffe07007810 */ /* 0x000fc80007ffe106 */
[----:B------:R-:W-:Y:S01]  /*13d0*/  ISETP.GE.U32.AND P0, PT, R0, 0x3, PT ;  /* 0x000000030000780c */ /* 0x000fe20003f06070 */
[----:B--2---:R-:W-:-:S06]  /*13e0*/  ULOP3.LUT UR4, URZ, UR4, URZ, 0x33, !UPT ;  /* 0x00000004ff047292 */ /* 0x004fcc000f8e33ff */
[----:B------:R-:W-:Y:S01]  /*13f0*/  IADD3 R0, PT, PT, -R27, UR4, R6 ;  /* 0x000000041b007c10 */ /* 0x000fe2000fffe106 */
[----:B------:R-:W-:-:S03]  /*1400*/  UMOV UR4, 0x1 ;  /* 0x0000000100047882 */ /* 0x000fc60000000000 */
[----:B0-----:R-:W-:Y:S02]  /*1410*/  LOP3.LUT R5, R0, 0x3, RZ, 0xc0, !PT ;  /* 0x0000000300057812 */ /* 0x001fe400078ec0ff */
[----:B------:R-:W-:Y:S05]  /*1420*/  @!P0 BRA `(.L_x_14) ;  /* 0x0000000c00208947 */ /* 0x000fea0003800000 */
[----:B------:R-:W0:Y:S01]  /*1430*/  LDC R2, c[0x0][0x394] ;  /* 0x0000e500ff027b82 */ /* 0x000e220000000800 */
[C---:B------:R-:W-:Y:S01]  /*1440*/  IADD3 R13, PT, PT, R27.reuse, 0x4, RZ ;  /* 0x000000041b0d7810 */ /* 0x040fe20007ffe0ff */
[----:B------:R-:W2:Y:S01]  /*1450*/  LDCU UR7, c[0x0][0x38c] ;  /* 0x00007180ff0777ac */ /* 0x000ea20008000800 */
[C---:B------:R-:W-:Y:S02]  /*1460*/  IADD3 R15, PT, PT, R27.reuse, 0x3, RZ ;  /* 0x000000031b0f7810 */ /* 0x040fe40007ffe0ff */
[----:B-1----:R-:W-:Y:S01]  /*1470*/  IADD3 R17, PT, PT, R27, 0x2, RZ ;  /* 0x000000021b117810 */ /* 0x002fe20007ffe0ff */
[----:B------:R-:W1:Y:S01]  /*1480*/  LDCU.64 UR10, c[0x0][0x388] ;  /* 0x00007100ff0a77ac */ /* 0x000e620008000a00 */
[C---:B------:R-:W-:Y:S01]  /*1490*/  IADD3 R19, PT, PT, R7.reuse, 0x2, RZ ;  /* 0x0000000207137810 */ /* 0x040fe20007ffe0ff */
[----:B------:R-:W3:Y:S01]  /*14a0*/  LDC.64 R22, c[0x0][0x3a8] ;  /* 0x0000ea00ff167b82 */ /* 0x000ee20000000a00 */
[C---:B------:R-:W-:Y:S01]  /*14b0*/  IADD3 R25, PT, PT, R7.reuse, 0x3, RZ ;  /* 0x0000000307197810 */ /* 0x040fe20007ffe0ff */
[----:B------:R-:W-:Y:S01]  /*14c0*/  UMOV UR4, 0x1 ;  /* 0x0000000100047882 */ /* 0x000fe20000000000 */
[----:B------:R-:W-:-:S02]  /*14d0*/  IADD3 R29, PT, PT, R7, 0x4, RZ ;  /* 0x00000004071d7810 */ /* 0x000fc40007ffe0ff */
[----:B------:R-:W-:-:S03]  /*14e0*/  LOP3.LUT R0, R0, 0xfffffffc, RZ, 0xc0, !PT ;  /* 0xfffffffc00007812 */ /* 0x000fc600078ec0ff */
[----:B------:R-:W4:Y:S01]  /*14f0*/  LDC.64 R20, c[0x0][0x380] ;  /* 0x0000e000ff147b82 */ /* 0x000f220000000a00 */
[----:B------:R-:W-:Y:S01]  /*1500*/  IADD3 R3, PT, PT, -R0, RZ, RZ ;  /* 0x000000ff00037210 */ /* 0x000fe20007ffe1ff */
[-C--:B0-----:R-:W-:Y:S02]  /*1510*/  IMAD R27, R27, R2.reuse, R2 ;  /* 0x000000021b1b7224 */ /* 0x081fe400078e0202 */
[-CC-:B------:R-:W-:Y:S02]  /*1520*/  IMAD R16, R13, R2.reuse, R18.reuse ;  /* 0x000000020d107224 */ /* 0x180fe400078e0212 */
[--C-:B------:R-:W-:Y:S01]  /*1530*/  IMAD R14, R15, R2, R18.reuse ;  /* 0x000000020f0e7224 */ /* 0x100fe200078e0212 */
[----:B------:R-:W-:Y:S01]  /*1540*/  IADD3 R0, PT, PT, R27, R18, RZ ;  /* 0x000000121b007210 */ /* 0x000fe20007ffe0ff */
[-CC-:B------:R-:W-:Y:S02]  /*1550*/  IMAD R12, R17, R2.reuse, R18.reuse ;  /* 0x00000002110c7224 */ /* 0x180fe400078e0212 */
[----:B------:R-:W-:-:S02]  /*1560*/  IMAD R10, R19, R2, R18 ;  /* 0x00000002130a7224 */ /* 0x000fc400078e0212 */
[-CC-:B------:R-:W-:Y:S02]  /*1570*/  IMAD R8, R25, R2.reuse, R18.reuse ;  /* 0x0000000219087224 */ /* 0x180fe400078e0212 */
[-CC-:B------:R-:W-:Y:S02]  /*1580*/  IMAD R6, R29, R2.reuse, R18.reuse ;  /* 0x000000021d067224 */ /* 0x180fe400078e0212 */
[-CC-:B------:R-:W-:Y:S02]  /*1590*/  IMAD R4, R11, R2.reuse, R18.reuse ;  /* 0x000000020b047224 */ /* 0x180fe400078e0212 */
[----:B-1234-:R-:W-:-:S07]  /*15a0*/  IMAD R2, R7, R2, R18 ;  /* 0x0000000207027224 */ /* 0x01efce00078e0212 */
.L_x_19:
[----:B------:R-:W-:-:S04]  /*15b0*/  IMAD.WIDE.U32 R24, R2, 0x4, R20 ;  /* 0x0000000402187825 */ /* 0x000fc800078e0014 */
[----:B0-----:R-:W-:Y:S02]  /*15c0*/  IMAD.WIDE.U32 R28, R4, 0x4, R20 ;  /* 0x00000004041c7825 */ /* 0x001fe400078e0014 */
[----:B------:R-:W2:Y:S04]  /*15d0*/  LDG.E.CONSTANT R24, desc[UR8][R24.64] ;  /* 0x0000000818187981 */ /* 0x000ea8000c1e9900 */
[----:B------:R-:W2:Y:S01]  /*15e0*/  LDG.E.CONSTANT R11, desc[UR8][R28.64] ;  /* 0x000000081c0b7981 */ /* 0x000ea2000c1e9900 */
[----:B------:R-:W0:Y:S01]  /*15f0*/  S2UR UR6, SR_CgaCtaId ;  /* 0x00000000000679c3 */ /* 0x000e220000008800 */
[----:B------:R-:W-:Y:S02]  /*1600*/  UMOV UR5, 0x400 ;  /* 0x0000040000057882 */ /* 0x000fe40000000000 */
[----:B0-----:R-:W-:-:S04]  /*1610*/  ULEA UR5, UR6, UR5, 0x18 ;  /* 0x0000000506057291 */ /* 0x001fc8000f8ec0ff */
[----:B------:R-:W-:-:S09]  /*1620*/  ULEA UR5, UR4, UR5, 0x2 ;  /* 0x0000000504057291 */ /* 0x000fd2000f8e10ff */
[----:B------:R-:W0:Y:S01]  /*1630*/  LDS R30, [UR5] ;  /* 0x00000005ff1e7984 */ /* 0x000e220008000800 */
[----:B------:R-:W-:Y:S01]  /*1640*/  UIADD3 UR4, UPT, UPT, UR4, 0x1, URZ ;  /* 0x0000000104047890 */ /* 0x000fe2000fffe0ff */
[----:B------:R-:W-:Y:S02]  /*1650*/  HFMA2 R13, -RZ, RZ, 0, 0 ;  /* 0x00000000ff0d7431 */ /* 0x000fe400000001ff */
[----:B0-----:R-:W-:Y:S01]  /*1660*/  FADD R9, -R30, R9 ;  /* 0x000000091e097221 */ /* 0x001fe20000000100 */
[----:B--2---:R-:W-:-:S04]  /*1670*/  FADD R32, R11, -R24 ;  /* 0x800000180b207221 */ /* 0x004fc80000000000 */
[----:B------:R-:W-:-:S05]  /*1680*/  FADD R9, R9, |R32| ;  /* 0x4000002009097221 */ /* 0x000fca0000000000 */
[----:B------:R-:W-:Y:S01]  /*1690*/  FSETP.GT.AND P0, PT, R9, 9.9999999600419720025e-13, PT ;  /* 0x2b8cbccc0900780b */ /* 0x000fe20003f04000 */
[----:B------:R-:W-:-:S05]  /*16a0*/  FADD R15, |R32|, -RZ ;  /* 0x800000ff200f7221 */ /* 0x000fca0000000200 */
[----:B------:R0:W-:Y:S07]  /*16b0*/  STS [UR5], R15 ;  /* 0x0000000fff007988 */ /* 0x0001ee0008000805 */
[----:B------:R-:W-:Y:S05]  /*16c0*/  @!P0 BRA `(.L_x_15) ;  /* 0x00000000003c8947 */ /* 0x000fea0003800000 */
[----:B------:R-:W-:-:S06]  /*16d0*/  IMAD.WIDE R24, R0, 0x4, R20 ;  /* 0x0000000400187825 */ /* 0x000fcc00078e0214 */
[----:B------:R-:W2:Y:S01]  /*16e0*/  LDG.E.CONSTANT R24, desc[UR8][R24.64] ;  /* 0x0000000818187981 */ /* 0x000ea2000c1e9900 */
[----:B------:R-:W1:Y:S02]  /*16f0*/  MUFU.RCP R30, R9 ;  /* 0x00000009001e7308 */ /* 0x000e640000001000 */
[----:B-1----:R-:W-:-:S04]  /*1700*/  FFMA R13, -R9, R30, 1 ;  /* 0x3f800000090d7423 */ /* 0x002fc8000000011e */
[----:B------:R-:W-:Y:S01]  /*1710*/  FFMA R13, R30, R13, R30 ;  /* 0x0000000d1e0d7223 */ /* 0x000fe2000000001e */
[----:B--2---:R-:W-:-:S04]  /*1720*/  FADD R28, R11, -R24 ;  /* 0x800000180b1c7221 */ /* 0x004fc80000000000 */
[----:B------:R-:W1:Y:S01]  /*1730*/  FCHK P0, |R28|, R9 ;  /* 0x000000091c007302 */ /* 0x000e620000000200 */
[----:B------:R-:W-:-:S04]  /*1740*/  FFMA R30, |R28|, R13, RZ ;  /* 0x0000000d1c1e7223 */ /* 0x000fc800000002ff */
[----:B0-----:R-:W-:-:S04]  /*1750*/  FFMA R15, -R9, R30, |R28| ;  /* 0x0000001e090f7223 */ /* 0x001fc8000000051c */
[----:B------:R-:W-:Y:S01]  /*1760*/  FFMA R13, R13, R15, R30 ;  /* 0x0000000f0d0d7223 */ /* 0x000fe2000000001e */
[----:B-1----:R-:W-:Y:S06]  /*1770*/  @!P0 BRA `(.L_x_15) ;  /* 0x0000000000108947 */ /* 0x002fec0003800000 */
[----:B------:R-:W-:Y:S01]  /*1780*/  FADD R25, |R28|, -RZ ;  /* 0x800000ff1c197221 */ /* 0x000fe20000000200 */
[----:B------:R-:W-:Y:S02]  /*1790*/  MOV R28, R9 ;  /* 0x00000009001c7202 */ /* 0x000fe40000000f00 */
[----:B------:R-:W-:-:S07]  /*17a0*/  MOV R24, 0x17c0 ;  /* 0x000017c000187802 */ /* 0x000fce0000000f00 */
[----:B------:R-:W-:Y:S05]  /*17b0*/  CALL.REL.NOINC `($__internal_0_$__cuda_sm3x_div_rn_noftz_f32_slowpath) ;  /* 0x0000000c003c7944 */ /* 0x000fea0003c00000 */
.L_x_15:
[----:B------:R-:W-:Y:S01]  /*17c0*/  IMAD.WIDE.U32 R32, R10, 0x4, R20 ;  /* 0x000000040a207825 */ /* 0x000fe200078e0014 */
[----:B------:R-:W1:Y:S05]  /*17d0*/  S2UR UR6, SR_CgaCtaId ;  /* 0x00000000000679c3 */ /* 0x000e6a0000008800 */
[----:B------:R-:W2:Y:S01]  /*17e0*/  LDG.E.CONSTANT R32, desc[UR8][R32.64] ;  /* 0x0000000820207981 */ /* 0x000ea2000c1e9900 */
[----:B------:R-:W-:Y:S01]  /*17f0*/  UISETP.NE.AND UP0, UPT, UR4, UR10, UPT ;  /* 0x0000000a0400728c */ /* 0x000fe2000bf05270 */
[----:B0-----:R-:W-:Y:S01]  /*1800*/  FADD R15, R11, -R26 ;  /* 0x8000001a0b0f7221 */ /* 0x001fe20000000000 */
[----:B------:R-:W-:Y:S01]  /*1810*/  UMOV UR5, 0x400 ;  /* 0x0000040000057882 */ /* 0x000fe20000000000 */
[----:B------:R-:W0:Y:S01]  /*1820*/  LDC R24, c[0x0][0x390] ;  /* 0x0000e400ff187b82 */ /* 0x000e220000000800 */
[----:B------:R-:W-:-:S02]  /*1830*/  USEL UR4, UR4, URZ, UP0 ;  /* 0x000000ff04047287 */ /* 0x000fc40008000000 */
[----:B-1----:R-:W-:-:S04]  /*1840*/  ULEA UR5, UR6, UR5, 0x18 ;  /* 0x0000000506057291 */ /* 0x002fc8000f8ec0ff */
[----:B------:R-:W-:Y:S02]  /*1850*/  ULEA UR5, UR4, UR5, 0x2 ;  /* 0x0000000504057291 */ /* 0x000fe4000f8e10ff */
[----:B------:R-:W-:Y:S01]  /*1860*/  UIADD3 UR4, UPT, UPT, UR4, 0x1, URZ ;  /* 0x0000000104047890 */ /* 0x000fe2000fffe0ff */
[----:B0-----:R-:W-:Y:S01]  /*1870*/  FFMA R13, R13, UR11, R24 ;  /* 0x0000000b0d0d7c23 */ /* 0x001fe20008000018 */
[----:B------:R-:W-:-:S05]  /*1880*/  IMAD.WIDE.U32 R24, R4, 0x4, R22 ;  /* 0x0000000404187825 */ /* 0x000fca00078e0016 */
[----:B------:R-:W0:Y:S01]  /*1890*/  LDS R28, [UR5] ;  /* 0x00000005ff1c7984 */ /* 0x000e220008000800 */
[----:B------:R-:W-:Y:S01]  /*18a0*/  FMUL R13, R13, R13 ;  /* 0x0000000d0d0d7220 */ /* 0x000fe20000400000 */
[----:B--2---:R-:W-:-:S03]  /*18b0*/  FADD R17, -R11, R32 ;  /* 0x000000200b117221 */ /* 0x004fc60000000100 */
[----:B------:R-:W-:Y:S01]  /*18c0*/  FFMA R11, R13, R15, R26 ;  /* 0x0000000f0d0b7223 */ /* 0x000fe2000000001a */
[----:B0-----:R-:W-:Y:S01]  /*18d0*/  FADD R26, R9, -R28 ;  /* 0x8000001c091a7221 */ /* 0x001fe20000000000 */
[----:B------:R-:W-:Y:S01]  /*18e0*/  MOV R13, RZ ;  /* 0x000000ff000d7202 */ /* 0x000fe20000000f00 */
[----:B------:R-:W-:Y:S02]  /*18f0*/  FADD R15, |R17|, -RZ ;  /* 0x800000ff110f7221 */ /* 0x000fe40000000200 */
[----:B------:R0:W-:Y:S01]  /*1900*/  STG.E desc[UR8][R24.64], R11 ;  /* 0x0000000b18007986 */ /* 0x0001e2000c101908 */
[----:B------:R-:W-:-:S03]  /*1910*/  FADD R26, R26, |R17| ;  /* 0x400000111a1a7221 */ /* 0x000fc60000000000 */
[----:B------:R0:W-:Y:S02]  /*1920*/  STS [UR5], R15 ;  /* 0x0000000fff007988 */ /* 0x0001e40008000805 */
[----:B------:R-:W-:-:S13]  /*1930*/  FSETP.GT.AND P0, PT, R26, 9.9999999600419720025e-13, PT ;  /* 0x2b8cbccc1a00780b */ /* 0x000fda0003f04000 */
[----:B0-----:R-:W-:Y:S05]  /*1940*/  @!P0 BRA `(.L_x_16) ;  /* 0x00000000003c8947 */ /* 0x001fea0003800000 */
[----:B------:R-:W-:-:S05]  /*1950*/  IMAD.WIDE R24, R12, 0x4, R20 ;  /* 0x000000040c187825 */ /* 0x000fca00078e0214 */
        /* <DEDUP_REMOVED lines=13> */
[----:B------:R-:W-:Y:S05]  /*1a30*/  CALL.REL.NOINC `($__internal_0_$__cuda_sm3x_div_rn_noftz_f32_slowpath) ;  /* 0x00000008009c7944 */ /* 0x000fea0003c00000 */
.L_x_16:
[----:B------:R-:W-:Y:S01]  /*1a40*/  IMAD.WIDE.U32 R24, R8, 0x4, R20 ;  /* 0x0000000408187825 */ /* 0x000fe200078e0014 */
[----:B------:R-:W0:Y:S04]  /*1a50*/  S2UR UR6, SR_CgaCtaId ;  /* 0x00000000000679c3 */ /* 0x000e280000008800 */
[----:B------:R1:W2:Y:S01]  /*1a60*/  LDG.E.CONSTANT R9, desc[UR8][R24.64] ;  /* 0x0000000818097981 */ /* 0x0002a2000c1e9900 */
[----:B------:R-:W-:Y:S01]  /*1a70*/  UISETP.NE.AND UP0, UPT, UR4, UR10, UPT ;  /* 0x0000000a0400728c */ /* 0x000fe2000bf05270 */
[----:B------:R-:W-:Y:S01]  /*1a80*/  FADD R15, -R11, R32 ;  /* 0x000000200b0f7221 */ /* 0x000fe20000000100 */
[----:B------:R-:W-:Y:S01]  /*1a90*/  UMOV UR5, 0x400 ;  /* 0x0000040000057882 */ /* 0x000fe20000000000 */
[----:B------:R-:W3:Y:S01]  /*1aa0*/  LDC R28, c[0x0][0x390] ;  /* 0x0000e400ff1c7b82 */ /* 0x000ee20000000800 */
[----:B------:R-:W-:-:S02]  /*1ab0*/  USEL UR4, UR4, URZ, UP0 ;  /* 0x000000ff04047287 */ /* 0x000fc40008000000 */
[----:B0-----:R-:W-:-:S04]  /*1ac0*/  ULEA UR5, UR6, UR5, 0x18 ;  /* 0x0000000506057291 */ /* 0x001fc8000f8ec0ff */
[----:B------:R-:W-:Y:S02]  /*1ad0*/  ULEA UR5, UR4, UR5, 0x2 ;  /* 0x0000000504057291 */ /* 0x000fe4000f8e10ff */
[----:B------:R-:W-:Y:S01]  /*1ae0*/  UIADD3 UR4, UPT, UPT, UR4, 0x1, URZ ;  /* 0x0000000104047890 */ /* 0x000fe2000fffe0ff */
[----:B---3--:R-:W-:-:S04]  /*1af0*/  FFMA R13, R13, UR11, R28 ;  /* 0x0000000b0d0d7c23 */ /* 0x008fc8000800001c */
[----:B-1----:R-:W-:Y:S02]  /*1b00*/  FMUL R24, R13, R13 ;  /* 0x0000000d0d187220 */ /* 0x002fe40000400000 */
[----:B------:R-:W0:Y:S01]  /*1b10*/  LDS R17, [UR5] ;  /* 0x00000005ff117984 */ /* 0x000e220008000800 */
[----:B------:R-:W-:Y:S02]  /*1b20*/  HFMA2 R13, -RZ, RZ, 0, 0 ;  /* 0x00000000ff0d7431 */ /* 0x000fe400000001ff */
[----:B0-----:R-:W-:Y:S01]  /*1b30*/  FADD R17, R26, -R17 ;  /* 0x800000111a117221 */ /* 0x001fe20000000000 */
[----:B--2---:R-:W-:Y:S01]  /*1b40*/  FADD R28, -R32, R9 ;  /* 0x00000009201c7221 */ /* 0x004fe20000000100 */
[----:B------:R-:W-:Y:S01]  /*1b50*/  FFMA R32, R24, R15, R11 ;  /* 0x0000000f18207223 */ /* 0x000fe2000000000b */
[----:B------:R-:W-:-:S04]  /*1b60*/  IMAD.WIDE.U32 R24, R10, 0x4, R22 ;  /* 0x000000040a187825 */ /* 0x000fc800078e0016 */
[----:B------:R-:W-:Y:S01]  /*1b70*/  FADD R27, R17, |R28| ;  /* 0x4000001c111b7221 */ /* 0x000fe20000000000 */
[----:B------:R-:W-:Y:S01]  /*1b80*/  FADD R11, |R28|, -RZ ;  /* 0x800000ff1c0b7221 */ /* 0x000fe20000000200 */
[----:B------:R0:W-:Y:S03]  /*1b90*/  STG.E desc[UR8][R24.64], R32 ;  /* 0x0000002018007986 */ /* 0x0001e6000c101908 */
[----:B------:R-:W-:Y:S01]  /*1ba0*/  FSETP.GT.AND P0, PT, R27, 9.9999999600419720025e-13, PT ;  /* 0x2b8cbccc1b00780b */ /* 0x000fe20003f04000 */
[----:B------:R0:W-:-:S12]  /*1bb0*/  STS [UR5], R11 ;  /* 0x0000000bff007988 */ /* 0x0001d80008000805 */
[----:B0-----:R-:W-:Y:S05]  /*1bc0*/  @!P0 BRA `(.L_x_17) ;  /* 0x00000000003c8947 */ /* 0x001fea0003800000 */
[----:B------:R-:W-:-:S06]  /*1bd0*/  IMAD.WIDE R24, R14, 0x4, R20 ;  /* 0x000000040e187825 */ /* 0x000fcc00078e0214 */
        /* <DEDUP_REMOVED lines=14> */
.L_x_17:
[----:B------:R-:W-:Y:S01]  /*1cc0*/  IMAD.WIDE.U32 R24, R6, 0x4, R20 ;  /* 0x0000000406187825 */ /* 0x000fe200078e0014 */
[----:B------:R-:W0:Y:S04]  /*1cd0*/  S2UR UR6, SR_CgaCtaId ;  /* 0x00000000000679c3 */ /* 0x000e280000008800 */
[----:B------:R1:W2:Y:S01]  /*1ce0*/  LDG.E.CONSTANT R11, desc[UR8][R24.64] ;  /* 0x00000008180b7981 */ /* 0x0002a2000c1e9900 */
[----:B------:R-:W-:Y:S01]  /*1cf0*/  UISETP.NE.AND UP0, UPT, UR4, UR10, UPT ;  /* 0x0000000a0400728c */ /* 0x000fe2000bf05270 */
[----:B------:R-:W-:Y:S02]  /*1d00*/  UMOV UR5, 0x400 ;  /* 0x0000040000057882 */ /* 0x000fe40000000000 */
[----:B------:R-:W3:Y:S01]  /*1d10*/  LDC R26, c[0x0][0x390] ;  /* 0x0000e400ff1a7b82 */ /* 0x000ee20000000800 */
[----:B------:R-:W-:Y:S01]  /*1d20*/  USEL UR4, UR4, URZ, UP0 ;  /* 0x000000ff04047287 */ /* 0x000fe20008000000 */
[----:B-1----:R-:W-:Y:S01]  /*1d30*/  IMAD.WIDE.U32 R24, R8, 0x4, R22 ;  /* 0x0000000408187825 */ /* 0x002fe200078e0016 */
[----:B0-----:R-:W-:-:S04]  /*1d40*/  ULEA UR5, UR6, UR5, 0x18 ;  /* 0x0000000506057291 */ /* 0x001fc8000f8ec0ff */
[----:B------:R-:W-:Y:S02]  /*1d50*/  ULEA UR5, UR4, UR5, 0x2 ;  /* 0x0000000504057291 */ /* 0x000fe4000f8e10ff */
[----:B------:R-:W-:Y:S01]  /*1d60*/  UIADD3 UR4, UPT, UPT, UR4, 0x1, URZ ;  /* 0x0000000104047890 */ /* 0x000fe2000fffe0ff */
[----:B---3--:R-:W-:Y:S01]  /*1d70*/  FFMA R13, R13, UR11, R26 ;  /* 0x0000000b0d0d7c23 */ /* 0x008fe2000800001a */
[----:B------:R-:W-:Y:S02]  /*1d80*/  FADD R26, -R32, R9 ;  /* 0x00000009201a7221 */ /* 0x000fe40000000100 */
[----:B------:R-:W-:Y:S01]  /*1d90*/  UISETP.NE.AND UP0, UPT, UR4, UR10, UPT ;  /* 0x0000000a0400728c */ /* 0x000fe2000bf05270 */
[----:B------:R-:W-:Y:S02]  /*1da0*/  FMUL R13, R13, R13 ;  /* 0x0000000d0d0d7220 */ /* 0x000fe40000400000 */
[----:B------:R-:W0:Y:S01]  /*1db0*/  LDS R28, [UR5] ;  /* 0x00000005ff1c7984 */ /* 0x000e220008000800 */
[----:B------:R-:W-:Y:S01]  /*1dc0*/  USEL UR4, UR4, URZ, UP0 ;  /* 0x000000ff04047287 */ /* 0x000fe20008000000 */
[----:B------:R-:W-:Y:S01]  /*1dd0*/  FFMA R26, R13, R26, R32 ;  /* 0x0000001a0d1a7223 */ /* 0x000fe20000000020 */
[----:B------:R-:W-:-:S04]  /*1de0*/  MOV R13, RZ ;  /* 0x000000ff000d7202 */ /* 0x000fc80000000f00 */
[----:B------:R1:W-:Y:S01]  /*1df0*/  STG.E desc[UR8][R24.64], R26 ;  /* 0x0000001a18007986 */ /* 0x0003e2000c101908 */
[----:B0-----:R-:W-:Y:S01]  /*1e00*/  FADD R28, R27, -R28 ;  /* 0x8000001c1b1c7221 */ /* 0x001fe20000000000 */
[----:B--2---:R-:W-:-:S04]  /*1e10*/  FADD R9, -R9, R11 ;  /* 0x0000000b09097221 */ /* 0x004fc80000000100 */
[----:B------:R-:W-:Y:S01]  /*1e20*/  FADD R15, |R9|, -RZ ;  /* 0x800000ff090f7221 */ /* 0x000fe20000000200 */
[----:B------:R-:W-:-:S04]  /*1e30*/  FADD R9, R28, |R9| ;  /* 0x400000091c097221 */ /* 0x000fc80000000000 */
[----:B------:R1:W-:Y:S01]  /*1e40*/  STS [UR5], R15 ;  /* 0x0000000fff007988 */ /* 0x0003e20008000805 */
[----:B------:R-:W-:-:S13]  /*1e50*/  FSETP.GT.AND P0, PT, R9, 9.9999999600419720025e-13, PT ;  /* 0x2b8cbccc0900780b */ /* 0x000fda0003f04000 */
[----:B-1----:R-:W-:Y:S05]  /*1e60*/  @!P0 BRA `(.L_x_18) ;  /* 0x00000000003c8947 */ /* 0x002fea0003800000 */
[----:B------:R-:W-:-:S06]  /*1e70*/  IMAD.WIDE R24, R16, 0x4, R20 ;  /* 0x0000000410187825 */ /* 0x000fcc00078e0214 */
[----:B------:R-:W2:Y:S01]  /*1e80*/  LDG.E.CONSTANT R24, desc[UR8][R24.64] ;  /* 0x0000000818187981 */ /* 0x000ea2000c1e9900 */
[----:B------:R-:W0:Y:S02]  /*1e90*/  MUFU.RCP R28, R9 ;  /* 0x00000009001c7308 */ /* 0x000e240000001000 */
[----:B0-----:R-:W-:-:S04]  /*1ea0*/  FFMA R13, -R9, R28, 1 ;  /* 0x3f800000090d7423 */ /* 0x001fc8000000011c */
[----:B------:R-:W-:Y:S01]  /*1eb0*/  FFMA R13, R28, R13, R28 ;  /* 0x0000000d1c0d7223 */ /* 0x000fe2000000001c */
[----:B--2---:R-:W-:-:S04]  /*1ec0*/  FADD R30, R11, -R24 ;  /* 0x800000180b1e7221 */ /* 0x004fc80000000000 */
[----:B------:R-:W0:Y:S01]  /*1ed0*/  FCHK P0, |R30|, R9 ;  /* 0x000000091e007302 */ /* 0x000e220000000200 */
[----:B------:R-:W-:-:S04]  /*1ee0*/  FFMA R28, R13, |R30|, RZ ;  /* 0x4000001e0d1c7223 */ /* 0x000fc800000000ff */
[----:B------:R-:W-:-:S04]  /*1ef0*/  FFMA R15, -R9, R28, |R30| ;  /* 0x0000001c090f7223 */ /* 0x000fc8000000051e */
[----:B------:R-:W-:Y:S01]  /*1f00*/  FFMA R13, R13, R15, R28 ;  /* 0x0000000f0d0d7223 */ /* 0x000fe2000000001c */
[----:B0-----:R-:W-:Y:S06]  /*1f10*/  @!P0 BRA `(.L_x_18) ;  /* 0x0000000000108947 */ /* 0x001fec0003800000 */
[----:B------:R-:W-:Y:S01]  /*1f20*/  FADD R25, |R30|, -RZ ;  /* 0x800000ff1e197221 */ /* 0x000fe20000000200 */
[----:B------:R-:W-:Y:S02]  /*1f30*/  MOV R28, R9 ;  /* 0x00000009001c7202 */ /* 0x000fe40000000f00 */
[----:B------:R-:W-:-:S07]  /*1f40*/  MOV R24, 0x1f60 ;  /* 0x00001f6000187802 */ /* 0x000fce0000000f00 */
[----:B------:R-:W-:Y:S05]  /*1f50*/  CALL.REL.NOINC `($__internal_0_$__cuda_sm3x_div_rn_noftz_f32_slowpath) ;  /* 0x0000000400547944 */ /* 0x000fea0003c00000 */
.L_x_18:
[----:B------:R-:W0:Y:S01]  /*1f60*/  LDC.64 R24, c[0x0][0x390] ;  /* 0x0000e400ff187b82 */ /* 0x000e220000000a00 */
[----:B------:R-:W-:Y:S01]  /*1f70*/  FADD R11, -R26, R11 ;  /* 0x0000000b1a0b7221 */ /* 0x000fe20000000100 */
[----:B------:R-:W-:Y:S01]  /*1f80*/  IMAD.WIDE.U32 R28, R6, 0x4, R22 ;  /* 0x00000004061c7825 */ /* 0x000fe200078e0016 */
[----:B------:R-:W-:Y:S02]  /*1f90*/  IADD3 R3, PT, PT, R3, 0x4, RZ ;  /* 0x0000000403037810 */ /* 0x000fe40007ffe0ff */
[----:B------:R-:W-:Y:S02]  /*1fa0*/  IADD3 R7, PT, PT, R7, 0x4, RZ ;  /* 0x0000000407077810 */ /* 0x000fe40007ffe0ff */
[----:B------:R-:W-:Y:S01]  /*1fb0*/  ISETP.NE.AND P0, PT, R3, RZ, PT ;  /* 0x000000ff0300720c */ /* 0x000fe20003f05270 */
[----:B0-----:R-:W-:Y:S01]  /*1fc0*/  FFMA R13, R13, UR7, R24 ;  /* 0x000000070d0d7c23 */ /* 0x001fe20008000018 */
[C---:B------:R-:W-:Y:S02]  /*1fd0*/  LEA R16, R25.reuse, R16, 0x2 ;  /* 0x0000001019107211 */ /* 0x040fe400078e10ff */
[----:B------:R-:W-:Y:S01]  /*1fe0*/  LEA R2, R25, R2, 0x2 ;  /* 0x0000000219027211 */ /* 0x000fe200078e10ff */
[----:B------:R-:W-:Y:S01]  /*1ff0*/  FMUL R13, R13, R13 ;  /* 0x0000000d0d0d7220 */ /* 0x000fe20000400000 */
[----:B------:R-:W-:-:S02]  /*2000*/  LEA R14, R25, R14, 0x2 ;  /* 0x0000000e190e7211 */ /* 0x000fc400078e10ff */
[----:B------:R-:W-:Y:S01]  /*2010*/  LEA R12, R25, R12, 0x2 ;  /* 0x0000000c190c7211 */ /* 0x000fe200078e10ff */
[----:B------:R-:W-:Y:S01]  /*2020*/  FFMA R26, R13, R11, R26 ;  /* 0x0000000b0d1a7223 */ /* 0x000fe2000000001a */
[C---:B------:R-:W-:Y:S02]  /*2030*/  LEA R0, R25.reuse, R0, 0x2 ;  /* 0x0000000019007211 */ /* 0x040fe400078e10ff */
[C---:B------:R-:W-:Y:S02]  /*2040*/  LEA R10, R25.reuse, R10, 0x2 ;  /* 0x0000000a190a7211 */ /* 0x040fe400078e10ff */
[----:B------:R0:W-:Y:S01]  /*2050*/  STG.E desc[UR8][R28.64], R26 ;  /* 0x0000001a1c007986 */ /* 0x0001e2000c101908 */
[C---:B------:R-:W-:Y:S02]  /*2060*/  LEA R8, R25.reuse, R8, 0x2 ;  /* 0x0000000819087211 */ /* 0x040fe400078e10ff */
[C---:B------:R-:W-:Y:S02]  /*2070*/  LEA R6, R25.reuse, R6, 0x2 ;  /* 0x0000000619067211 */ /* 0x040fe400078e10ff */
[----:B------:R-:W-:Y:S01]  /*2080*/  LEA R4, R25, R4, 0x2 ;  /* 0x0000000419047211 */ /* 0x000fe200078e10ff */
[----:B------:R-:W-:Y:S06]  /*2090*/  @P0 BRA `(.L_x_19) ;  /* 0xfffffff400440947 */ /* 0x000fec000383ffff */
[----:B------:R-:W-:-:S07]  /*20a0*/  IADD3 R11, PT, PT, R7, 0x1, RZ ;  /* 0x00000001070b7810 */ /* 0x000fce0007ffe0ff */
.L_x_14:
[----:B------:R-:W-:-:S13]  /*20b0*/  ISETP.NE.AND P0, PT, R5, RZ, PT ;  /* 0x000000ff0500720c */ /* 0x000fda0003f05270 */
[----:B------:R-:W-:Y:S05]  /*20c0*/  @!P0 EXIT ;  /* 0x000000000000894d */ /* 0x000fea0003800000 */
[----:B------:R-:W2:Y:S01]  /*20d0*/  LDCU UR5, c[0x0][0x388] ;  /* 0x00007100ff0577ac */ /* 0x000ea20008000800 */
[----:B-1----:R-:W1:Y:S01]  /*20e0*/  LDC.64 R20, c[0x0][0x3a8] ;  /* 0x0000ea00ff147b82 */ /* 0x002e620000000a00 */
[----:B------:R-:W-:Y:S01]  /*20f0*/  IADD3 R5, PT, PT, -R5, RZ, RZ ;  /* 0x000000ff05057210 */ /* 0x000fe20007ffe1ff */
[----:B------:R-:W3:Y:S01]  /*2100*/  LDCU UR6, c[0x0][0x394] ;  /* 0x00007280ff0677ac */ /* 0x000ee20008000800 */
[----:B------:R-:W4:Y:S05]  /*2110*/  LDCU UR7, c[0x0][0x394] ;  /* 0x00007280ff0777ac */ /* 0x000f2a0008000800 */
[----:B------:R-:W0:Y:S01]  /*2120*/  LDC.64 R22, c[0x0][0x380] ;  /* 0x0000e000ff167b82 */ /* 0x000e220000000a00 */
[----:B------:R-:W0:Y:S07]  /*2130*/  LDCU.64 UR10, c[0x0][0x388] ;  /* 0x00007100ff0a77ac */ /* 0x000e2e0008000a00 */
[----:B------:R-:W0:Y:S01]  /*2140*/  LDC.64 R2, c[0x0][0x390] ;  /* 0x0000e400ff027b82 */ /* 0x000e220000000a00 */
[C---:B--2---:R-:W-:Y:S01]  /*2150*/  IADD3 R13, PT, PT, R11.reuse, -UR5, RZ ;  /* 0x800000050b0d7c10 */ /* 0x044fe2000fffe0ff */
[----:B---3--:R-:W-:-:S04]  /*2160*/  IMAD R0, R11, UR6, R18 ;  /* 0x000000060b007c24 */ /* 0x008fc8000f8e0212 */
[----:B----4-:R-:W-:-:S07]  /*2170*/  IMAD R4, R13, UR6, R18 ;  /* 0x000000060d047c24 */ /* 0x010fce000f8e0212 */
.L_x_21:
[----:B--2---:R-:W-:Y:S02]  /*2180*/  IMAD R13, R7, UR7, R18 ;  /* 0x00000007070d7c24 */ /* 0x004fe4000f8e0212 */
[----:B0-----:R-:W-:-:S04]  /*2190*/  IMAD.WIDE.U32 R6, R0, 0x4, R22 ;  /* 0x0000000400067825 */ /* 0x001fc800078e0016 */
[----:B------:R-:W-:Y:S02]  /*21a0*/  IMAD.WIDE.U32 R12, R13, 0x4, R22 ;  /* 0x000000040d0c7825 */ /* 0x000fe400078e0016 */
[----:B------:R0:W2:Y:S04]  /*21b0*/  LDG.E.CONSTANT R7, desc[UR8][R6.64] ;  /* 0x0000000806077981 */ /* 0x0000a8000c1e9900 */
[----:B------:R3:W2:Y:S01]  /*21c0*/  LDG.E.CONSTANT R12, desc[UR8][R12.64] ;  /* 0x000000080c0c7981 */ /* 0x0006a2000c1e9900 */
[----:B------:R-:W4:Y:S01]  /*21d0*/  S2UR UR6, SR_CgaCtaId ;  /* 0x00000000000679c3 */ /* 0x000f220000008800 */
[----:B------:R-:W-:Y:S01]  /*21e0*/  UMOV UR5, 0x400 ;  /* 0x0000040000057882 */ /* 0x000fe20000000000 */
[----:B0-----:R-:W-:Y:S01]  /*21f0*/  MOV R6, R11 ;  /* 0x0000000b00067202 */ /* 0x001fe20000000f00 */
[----:B---3--:R-:W-:Y:S01]  /*2200*/  HFMA2 R13, -RZ, RZ, 0, 0 ;  /* 0x00000000ff0d7431 */ /* 0x008fe200000001ff */
[----:B----4-:R-:W-:-:S04]  /*2210*/  ULEA UR5, UR6, UR5, 0x18 ;  /* 0x0000000506057291 */ /* 0x010fc8000f8ec0ff */
[----:B------:R-:W-:Y:S02]  /*2220*/  ULEA UR5, UR4, UR5, 0x2 ;  /* 0x0000000504057291 */ /* 0x000fe4000f8e10ff */
[----:B------:R-:W-:-:S07]  /*2230*/  UIADD3 UR4, UPT, UPT, UR4, 0x1, URZ ;  /* 0x0000000104047890 */ /* 0x000fce000fffe0ff */
[----:B------:R-:W0:Y:S02]  /*2240*/  LDS R8, [UR5] ;  /* 0x00000005ff087984 */ /* 0x000e240008000800 */
[----:B0-----:R-:W-:Y:S01]  /*2250*/  FADD R8, -R8, R9 ;  /* 0x0000000908087221 */ /* 0x001fe20000000100 */
[----:B--2---:R-:W-:-:S04]  /*2260*/  FADD R15, R7, -R12 ;  /* 0x8000000c070f7221 */ /* 0x004fc80000000000 */
[----:B------:R-:W-:Y:S01]  /*2270*/  FADD R9, R8, |R15| ;  /* 0x4000000f08097221 */ /* 0x000fe20000000000 */
[----:B------:R-:W-:-:S04]  /*2280*/  FADD R10, |R15|, -RZ ;  /* 0x800000ff0f0a7221 */ /* 0x000fc80000000200 */
        /* <DEDUP_REMOVED lines=17> */
[----:B-1----:R-:W-:Y:S05]  /*23a0*/  CALL.REL.NOINC `($__internal_0_$__cuda_sm3x_div_rn_noftz_f32_slowpath) ;  /* 0x0000000000407944 */ /* 0x002fea0003c00000 */
.L_x_20:
[----:B------:R-:W-:Y:S01]  /*23b0*/  FFMA R13, R13, UR11, R2 ;  /* 0x0000000b0d0d7c23 */ /* 0x000fe20008000002 */
[----:B------:R-:W-:Y:S01]  /*23c0*/  FADD R8, R7, -R26 ;  /* 0x8000001a07087221 */ /* 0x000fe20000000000 */
[----:B------:R-:W-:Y:S01]  /*23d0*/  IADD3 R5, PT, PT, R5, 0x1, RZ ;  /* 0x0000000105057810 */ /* 0x000fe20007ffe0ff */
[----:B------:R-:W-:Y:S01]  /*23e0*/  UISETP.NE.AND UP0, UPT, UR4, UR10, UPT ;  /* 0x0000000a0400728c */ /* 0x000fe2000bf05270 */
[----:B------:R-:W-:Y:S01]  /*23f0*/  FMUL R7, R13, R13 ;  /* 0x0000000d0d077220 */ /* 0x000fe20000400000 */
[----:B-1----:R-:W-:Y:S01]  /*2400*/  IMAD.WIDE.U32 R12, R0, 0x4, R20 ;  /* 0x00000004000c7825 */ /* 0x002fe200078e0014 */
[----:B------:R-:W-:Y:S01]  /*2410*/  ISETP.NE.AND P0, PT, R5, RZ, PT ;  /* 0x000000ff0500720c */ /* 0x000fe20003f05270 */
[----:B------:R-:W-:Y:S02]  /*2420*/  USEL UR4, UR4, URZ, UP0 ;  /* 0x000000ff04047287 */ /* 0x000fe40008000000 */
[----:B------:R-:W-:Y:S01]  /*2430*/  FFMA R26, R7, R8, R26 ;  /* 0x00000008071a7223 */ /* 0x000fe2000000001a */
[----:B------:R-:W-:-:S02]  /*2440*/  IADD3 R11, PT, PT, R11, 0x1, RZ ;  /* 0x000000010b0b7810 */ /* 0x000fc40007ffe0ff */
[-C--:B------:R-:W-:Y:S02]  /*2450*/  IADD3 R4, PT, PT, R4, R3.reuse, RZ ;  /* 0x0000000304047210 */ /* 0x080fe40007ffe0ff */
[----:B------:R2:W-:Y:S01]  /*2460*/  STG.E desc[UR8][R12.64], R26 ;  /* 0x0000001a0c007986 */ /* 0x0005e2000c101908 */
[----:B------:R-:W-:Y:S02]  /*2470*/  MOV R7, R6 ;  /* 0x0000000600077202 */ /* 0x000fe40000000f00 */
[----:B------:R-:W-:Y:S02]  /*2480*/  IADD3 R0, PT, PT, R0, R3, RZ ;  /* 0x0000000300007210 */ /* 0x000fe40007ffe0ff */
[----:B------:R-:W-:Y:S05]  /*2490*/  @P0 BRA `(.L_x_21) ;  /* 0xfffffffc00380947 */ /* 0x000fea000383ffff */
[----:B------:R-:W-:Y:S05]  /*24a0*/  EXIT ;  /* 0x000000000000794d */ /* 0x000fea0003800000 */
        .weak           $__internal_0_$__cuda_sm3x_div_rn_noftz_f32_slowpath
        .type           $__internal_0_$__cuda_sm3x_div_rn_noftz_f32_slowpath,@function
        .size           $__internal_0_$__cuda_sm3x_div_rn_noftz_f32_slowpath,(.L_x_75 - $__internal_0_$__cuda_sm3x_div_rn_noftz_f32_slowpath)
$__internal_0_$__cuda_sm3x_div_rn_noftz_f32_slowpath:
[----:B------:R-:W-:Y:S02]  /*24b0*/  SHF.R.U32.HI R13, RZ, 0x17, R28 ;  /* 0x00000017ff0d7819 */ /* 0x000fe4000001161c */
[----:B------:R-:W-:Y:S02]  /*24c0*/  SHF.R.U32.HI R17, RZ, 0x17, R25 ;  /* 0x00000017ff117819 */ /* 0x000fe40000011619 */
[----:B------:R-:W-:Y:S02]  /*24d0*/  LOP3.LUT R13, R13, 0xff, RZ, 0xc0, !PT ;  /* 0x000000ff0d0d7812 */ /* 0x000fe400078ec0ff */
[----:B------:R-:W-:Y:S02]  /*24e0*/  LOP3.LUT R17, R17, 0xff, RZ, 0xc0, !PT ;  /* 0x000000ff11117812 */ /* 0x000fe400078ec0ff */
[----:B------:R-:W-:Y:S02]  /*24f0*/  IADD3 R15, PT, PT, R13, -0x1, RZ ;  /* 0xffffffff0d0f7810 */ /* 0x000fe40007ffe0ff */
[----:B------:R-:W-:-:S02]  /*2500*/  IADD3 R19, PT, PT, R17, -0x1, RZ ;  /* 0xffffffff11137810 */ /* 0x000fc40007ffe0ff */
[----:B------:R-:W-:-:S04]  /*2510*/  ISETP.GT.U32.AND P0, PT, R15, 0xfd, PT ;  /* 0x000000fd0f00780c */ /* 0x000fc80003f04070 */
[----:B------:R-:W-:-:S13]  /*2520*/  ISETP.GT.U32.OR P0, PT, R19, 0xfd, P0 ;  /* 0x000000fd1300780c */ /* 0x000fda0000704470 */
[----:B------:R-:W-:Y:S01]  /*2530*/  @!P0 MOV R30, RZ ;  /* 0x000000ff001e8202 */ /* 0x000fe20000000f00 */
[----:B------:R-:W-:Y:S06]  /*2540*/  @!P0 BRA `(.L_x_22) ;  /* 0x00000000005c8947 */ /* 0x000fec0003800000 */
[----:B------:R-:W-:Y:S02]  /*2550*/  FSETP.GTU.FTZ.AND P0, PT, |R25|, +INF , PT ;  /* 0x7f8000001900780b */ /* 0x000fe40003f1c200 */
[----:B------:R-:W-:-:S04]  /*2560*/  FSETP.GTU.FTZ.AND P1, PT, |R28|, +INF , PT ;  /* 0x7f8000001c00780b */ /* 0x000fc80003f3c200 */
[----:B------:R-:W-:-:S13]  /*2570*/  PLOP3.LUT P0, PT, P0, P1, PT, 0xf8, 0x8f ;  /* 0x00000000008f781c */ /* 0x000fda0000703f70 */
[----:B------:R-:W-:Y:S05]  /*2580*/  @P0 BRA `(.L_x_23) ;  /* 0x0000000400480947 */ /* 0x000fea0003800000 */
[----:B------:R-:W-:-:S13]  /*2590*/  LOP3.LUT P0, RZ, R28, 0x7fffffff, R25, 0xc8, !PT ;  /* 0x7fffffff1cff7812 */ /* 0x000fda000780c819 */
[----:B------:R-:W-:Y:S05]  /*25a0*/  @!P0 BRA `(.L_x_24) ;  /* 0x0000000400388947 */ /* 0x000fea0003800000 */
[C---:B------:R-:W-:Y:S02]  /*25b0*/  FSETP.NEU.FTZ.AND P2, PT, |R25|.reuse, +INF , PT ;  /* 0x7f8000001900780b */ /* 0x040fe40003f5d200 */
[----:B------:R-:W-:Y:S02]  /*25c0*/  FSETP.NEU.FTZ.AND P1, PT, |R28|, +INF , PT ;  /* 0x7f8000001c00780b */ /* 0x000fe40003f3d200 */
[----:B------:R-:W-:-:S11]  /*25d0*/  FSETP.NEU.FTZ.AND P0, PT, |R25|, +INF , PT ;  /* 0x7f8000001900780b */ /* 0x000fd60003f1d200 */
[----:B------:R-:W-:Y:S05]  /*25e0*/  @!P1 BRA !P2, `(.L_x_24) ;  /* 0x0000000400289947 */ /* 0x000fea0005000000 */
[----:B------:R-:W-:-:S04]  /*25f0*/  LOP3.LUT P2, RZ, R25, 0x7fffffff, RZ, 0xc0, !PT ;  /* 0x7fffffff19ff7812 */ /* 0x000fc8000784c0ff */
[----:B------:R-:W-:-:S13]  /*2600*/  PLOP3.LUT P1, PT, P1, P2, PT, 0x2f, 0xf2 ;  /* 0x0000000000f2781c */ /* 0x000fda0000f24577 */
[----:B------:R-:W-:Y:S05]  /*2610*/  @P1 BRA `(.L_x_25) ;  /* 0x0000000400141947 */ /* 0x000fea0003800000 */
[----:B------:R-:W-:-:S04]  /*2620*/  LOP3.LUT P1, RZ, R28, 0x7fffffff, RZ, 0xc0, !PT ;  /* 0x7fffffff1cff7812 */ /* 0x000fc8000782c0ff */
[----:B------:R-:W-:-:S13]  /*2630*/  PLOP3.LUT P0, PT, P0, P1, PT, 0x2f, 0xf2 ;  /* 0x0000000000f2781c */ /* 0x000fda0000702577 */
[----:B------:R-:W-:Y:S05]  /*2640*/  @P0 BRA `(.L_x_26) ;  /* 0x0000000000fc0947 */ /* 0x000fea0003800000 */
[----:B------:R-:W-:Y:S02]  /*2650*/  ISETP.GE.AND P0, PT, R19, RZ, PT ;  /* 0x000000ff1300720c */ /* 0x000fe40003f06270 */
[----:B------:R-:W-:-:S11]  /*2660*/  ISETP.GE.AND P1, PT, R15, RZ, PT ;  /* 0x000000ff0f00720c */ /* 0x000fd60003f26270 */
[----:B------:R-:W-:Y:S01]  /*2670*/  @P0 MOV R30, RZ ;  /* 0x000000ff001e0202 */ /* 0x000fe20000000f00 */
[----:B------:R-:W-:Y:S01]  /*2680*/  @!P0 FFMA R25, R25, 1.84467440737095516160e+19, RZ ;  /* 0x5f80000019198823 */ /* 0x000fe200000000ff */
[----:B------:R-:W-:Y:S01]  /*2690*/  @!P0 MOV R30, 0xffffffc0 ;  /* 0xffffffc0001e8802 */ /* 0x000fe20000000f00 */
[----:B------:R-:W-:-:S03]  /*26a0*/  @!P1 FFMA R28, R28, 1.84467440737095516160e+19, RZ ;  /* 0x5f8000001c1c9823 */ /* 0x000fc600000000ff */
[----:B------:R-:W-:-:S07]  /*26b0*/  @!P1 IADD3 R30, PT, PT, R30, 0x40, RZ ;  /* 0x000000401e1e9810 */ /* 0x000fce0007ffe0ff */
.L_x_22:
[----:B------:R-:W-:Y:S02]  /*26c0*/  LEA R19, R13, 0xc0800000, 0x17 ;  /* 0xc08000000d137811 */ /* 0x000fe400078eb8ff */
[----:B------:R-:W-:Y:S02]  /*26d0*/  IADD3 R36, PT, PT, R17, -0x7f, RZ ;  /* 0xffffff8111247810 */ /* 0x000fe40007ffe0ff */
[----:B------:R-:W-:Y:S02]  /*26e0*/  IADD3 R19, PT, PT, -R19, R28, RZ ;  /* 0x0000001c13137210 */ /* 0x000fe40007ffe1ff */
[C---:B------:R-:W-:Y:S01]  /*26f0*/  IADD3 R17, PT, PT, R36.reuse, 0x7f, -R13 ;  /* 0x0000007f24117810 */ /* 0x040fe20007ffe80d */
[----:B------:R-:W-:Y:S01]  /*2700*/  IMAD R34, R36, -0x800000, R25 ;  /* 0xff80000024227824 */ /* 0x000fe200078e0219 */
[----:B------:R-:W0:Y:S01]  /*2710*/  MUFU.RCP R28, R19 ;  /* 0x00000013001c7308 */ /* 0x000e220000001000 */
[----:B------:R-:W-:Y:S01]  /*2720*/  FADD.FTZ R15, -R19, -RZ ;  /* 0x800000ff130f7221 */ /* 0x000fe20000010100 */
[----:B------:R-:W-:-:S03]  /*2730*/  IADD3 R30, PT, PT, R17, R30, RZ ;  /* 0x0000001e111e7210 */ /* 0x000fc60007ffe0ff */
[----:B0-----:R-:W-:-:S04]  /*2740*/  FFMA R13, R28, R15, 1 ;  /* 0x3f8000001c0d7423 */ /* 0x001fc8000000000f */
[----:B------:R-:W-:-:S04]  /*2750*/  FFMA R13, R28, R13, R28 ;  /* 0x0000000d1c0d7223 */ /* 0x000fc8000000001c */
[----:B------:R-:W-:-:S04]  /*2760*/  FFMA R36, R34, R13, RZ ;  /* 0x0000000d22247223 */ /* 0x000fc800000000ff */
[----:B------:R-:W-:-:S04]  /*2770*/  FFMA R28, R15, R36, R34 ;  /* 0x000000240f1c7223 */ /* 0x000fc80000000022 */
[----:B------:R-:W-:-:S04]  /*2780*/  FFMA R28, R13, R28, R36 ;  /* 0x0000001c0d1c7223 */ /* 0x000fc80000000024 */
[----:B------:R-:W-:-:S04]  /*2790*/  FFMA R15, R15, R28, R34 ;  /* 0x0000001c0f0f7223 */ /* 0x000fc80000000022 */
[----:B------:R-:W-:-:S05]  /*27a0*/  FFMA R17, R13, R15, R28 ;  /* 0x0000000f0d117223 */ /* 0x000fca000000001c */
[----:B------:R-:W-:-:S04]  /*27b0*/  SHF.R.U32.HI R19, RZ, 0x17, R17 ;  /* 0x00000017ff137819 */ /* 0x000fc80000011611 */
[----:B------:R-:W-:-:S04]  /*27c0*/  LOP3.LUT R19, R19, 0xff, RZ, 0xc0, !PT ;  /* 0x000000ff13137812 */ /* 0x000fc800078ec0ff */
[----:B------:R-:W-:-:S04]  /*27d0*/  IADD3 R19, PT, PT, R19, R30, RZ ;  /* 0x0000001e13137210 */ /* 0x000fc80007ffe0ff */
[----:B------:R-:W-:-:S04]  /*27e0*/  IADD3 R25, PT, PT, R19, -0x1, RZ ;  /* 0xffffffff13197810 */ /* 0x000fc80007ffe0ff */
[----:B------:R-:W-:-:S13]  /*27f0*/  ISETP.GE.U32.AND P0, PT, R25, 0xfe, PT ;  /* 0x000000fe1900780c */ /* 0x000fda0003f06070 */
[----:B------:R-:W-:Y:S05]  /*2800*/  @!P0 BRA `(.L_x_27) ;  /* 0x0000000000808947 */ /* 0x000fea0003800000 */
[----:B------:R-:W-:-:S13]  /*2810*/  ISETP.GT.AND P0, PT, R19, 0xfe, PT ;  /* 0x000000fe1300780c */ /* 0x000fda0003f04270 */
[----:B------:R-:W-:Y:S05]  /*2820*/  @P0 BRA `(.L_x_28) ;  /* 0x00000000006c0947 */ /* 0x000fea0003800000 */
[----:B------:R-:W-:-:S13]  /*2830*/  ISETP.GE.AND P0, PT, R19, 0x1, PT ;  /* 0x000000011300780c */ /* 0x000fda0003f06270 */
[----:B------:R-:W-:Y:S05]  /*2840*/  @P0 BRA `(.L_x_29) ;  /* 0x0000000000740947 */ /* 0x000fea0003800000 */
[----:B------:R-:W-:Y:S02]  /*2850*/  ISETP.GE.AND P0, PT, R19, -0x18, PT ;  /* 0xffffffe81300780c */ /* 0x000fe40003f06270 */
[----:B------:R-:W-:-:S11]  /*2860*/  LOP3.LUT R17, R17, 0x80000000, RZ, 0xc0, !PT ;  /* 0x8000000011117812 */ /* 0x000fd600078ec0ff */
[----:B------:R-:W-:Y:S05]  /*2870*/  @!P0 BRA `(.L_x_29) ;  /* 0x0000000000688947 */ /* 0x000fea0003800000 */
[CCC-:B------:R-:W-:Y:S01]  /*2880*/  FFMA.RP R25, R13.reuse, R15.reuse, R28.reuse ;  /* 0x0000000f0d197223 */ /* 0x1c0fe2000000801c */
[CCC-:B------:R-:W-:Y:S01]  /*2890*/  FFMA.RM R30, R13.reuse, R15.reuse, R28.reuse ;  /* 0x0000000f0d1e7223 */ /* 0x1c0fe2000000401c */
[----:B------:R-:W-:Y:S01]  /*28a0*/  FFMA.RZ R13, R13, R15, R28 ;  /* 0x0000000f0d0d7223 */ /* 0x000fe2000000c01c */
[C---:B------:R-:W-:Y:S02]  /*28b0*/  IADD3 R15, PT, PT, R19.reuse, 0x20, RZ ;  /* 0x00000020130f7810 */ /* 0x040fe40007ffe0ff */
[----:B------:R-:W-:Y:S02]  /*28c0*/  ISETP.NE.AND P2, PT, R19, RZ, PT ;  /* 0x000000ff1300720c */ /* 0x000fe40003f45270 */
[----:B------:R-:W-:Y:S02]  /*28d0*/  LOP3.LUT R13, R13, 0x7fffff, RZ, 0xc0, !PT ;  /* 0x007fffff0d0d7812 */ /* 0x000fe400078ec0ff */
[----:B------:R-:W-:Y:S02]  /*28e0*/  ISETP.NE.AND P1, PT, R19, RZ, PT ;  /* 0x000000ff1300720c */ /* 0x000fe40003f25270 */
[----:B------:R-:W-:-:S02]  /*28f0*/  LOP3.LUT R28, R13, 0x800000, RZ, 0xfc, !PT ;  /* 0x008000000d1c7812 */ /* 0x000fc400078efcff */
[----:B------:R-:W-:Y:S02]  /*2900*/  IADD3 R19, PT, PT, -R19, RZ, RZ ;  /* 0x000000ff13137210 */ /* 0x000fe40007ffe1ff */
[----:B------:R-:W-:Y:S02]  /*2910*/  SHF.L.U32 R15, R28, R15, RZ ;  /* 0x0000000f1c0f7219 */ /* 0x000fe400000006ff */
[----:B------:R-:W-:Y:S02]  /*2920*/  FSETP.NEU.FTZ.AND P0, PT, R25, R30, PT ;  /* 0x0000001e1900720b */ /* 0x000fe40003f1d000 */
[----:B------:R-:W-:Y:S02]  /*2930*/  SEL R19, R19, RZ, P2 ;  /* 0x000000ff13137207 */ /* 0x000fe40001000000 */
[----:B------:R-:W-:Y:S02]  /*2940*/  ISETP.NE.AND P1, PT, R15, RZ, P1 ;  /* 0x000000ff0f00720c */ /* 0x000fe40000f25270 */
[----:B------:R-:W-:-:S02]  /*2950*/  SHF.R.U32.HI R28, RZ, R19, R28 ;  /* 0x00000013ff1c7219 */ /* 0x000fc4000001161c */
[----:B------:R-:W-:Y:S02]  /*2960*/  PLOP3.LUT P0, PT, P0, P1, PT, 0xf8, 0x8f ;  /* 0x00000000008f781c */ /* 0x000fe40000703f70 */
[----:B------:R-:W-:Y:S02]  /*2970*/  SHF.R.U32.HI R15, RZ, 0x1, R28 ;  /* 0x00000001ff0f7819 */ /* 0x000fe4000001161c */
[----:B------:R-:W-:-:S04]  /*2980*/  SEL R30, RZ, 0x1, !P0 ;  /* 0x00000001ff1e7807 */ /* 0x000fc80004000000 */
[----:B------:R-:W-:-:S04]  /*2990*/  LOP3.LUT R13, R30, 0x1, R15, 0xf8, !PT ;  /* 0x000000011e0d7812 */ /* 0x000fc800078ef80f */
[----:B------:R-:W-:-:S04]  /*29a0*/  LOP3.LUT R28, R13, R28, RZ, 0xc0, !PT ;  /* 0x0000001c0d1c7212 */ /* 0x000fc800078ec0ff */
[----:B------:R-:W-:-:S04]  /*29b0*/  IADD3 R28, PT, PT, R15, R28, RZ ;  /* 0x0000001c0f1c7210 */ /* 0x000fc80007ffe0ff */
[----:B------:R-:W-:Y:S01]  /*29c0*/  LOP3.LUT R17, R28, R17, RZ, 0xfc, !PT ;  /* 0x000000111c117212 */ /* 0x000fe200078efcff */
[----:B------:R-:W-:Y:S06]  /*29d0*/  BRA `(.L_x_29) ;  /* 0x0000000000107947 */ /* 0x000fec0003800000 */
.L_x_28:
[----:B------:R-:W-:-:S04]  /*29e0*/  LOP3.LUT R17, R17, 0x80000000, RZ, 0xc0, !PT ;  /* 0x8000000011117812 */ /* 0x000fc800078ec0ff */
[----:B------:R-:W-:Y:S01]  /*29f0*/  LOP3.LUT R17, R17, 0x7f800000, RZ, 0xfc, !PT ;  /* 0x7f80000011117812 */ /* 0x000fe200078efcff */
[----:B------:R-:W-:Y:S06]  /*2a00*/  BRA `(.L_x_29) ;  /* 0x0000000000047947 */ /* 0x000fec0003800000 */
.L_x_27:
[----:B------:R-:W-:-:S07]  /*2a10*/  LEA R17, R30, R17, 0x17 ;  /* 0x000000111e117211 */ /* 0x000fce00078eb8ff */
.L_x_29:
[----:B------:R-:W-:Y:S01]  /*2a20*/  MOV R13, R17 ;  /* 0x00000011000d7202 */ /* 0x000fe20000000f00 */
[----:B------:R-:W-:Y:S06]  /*2a30*/  BRA `(.L_x_30) ;  /* 0x0000000000207947 */ /* 0x000fec0003800000 */
.L_x_26:
[----:B------:R-:W-:-:S04]  /*2a40*/  LOP3.LUT R25, R28, 0x80000000, R25, 0x48, !PT ;  /* 0x800000001c197812 */ /* 0x000fc800078e4819 */
[----:B------:R-:W-:Y:S01]  /*2a50*/  LOP3.LUT R13, R25, 0x7f800000, RZ, 0xfc, !PT ;  /* 0x7f800000190d7812 */ /* 0x000fe200078efcff */
[----:B------:R-:W-:Y:S06]  /*2a60*/  BRA `(.L_x_30) ;  /* 0x0000000000147947 */ /* 0x000fec0003800000 */
.L_x_25:
[----:B------:R-:W-:Y:S01]  /*2a70*/  LOP3.LUT R13, R28, 0x80000000, R25, 0x48, !PT ;  /* 0x800000001c0d7812 */ /* 0x000fe200078e4819 */
[----:B------:R-:W-:Y:S06]  /*2a80*/  BRA `(.L_x_30) ;  /* 0x00000000000c7947 */ /* 0x000fec0003800000 */
.L_x_24:
[----:B------:R-:W0:Y:S01]  /*2a90*/  MUFU.RSQ R13, -QNAN ;  /* 0xffc00000000d7908 */ /* 0x000e220000001400 */
[----:B------:R-:W-:Y:S05]  /*2aa0*/  BRA `(.L_x_30) ;  /* 0x0000000000047947 */ /* 0x000fea0003800000 */
.L_x_23:
[----:B------:R-:W-:-:S07]  /*2ab0*/  FADD.FTZ R13, R25, R28 ;  /* 0x0000001c190d7221 */ /* 0x000fce0000010000 */
.L_x_30:
[----:B------:R-:W-:-:S04]  /*2ac0*/  HFMA2 R25, -RZ, RZ, 0, 0 ;  /* 0x00000000ff197431 */ /* 0x000fc800000001ff */
[----:B0-----:R-:W-:Y:S05]  /*2ad0*/  RET.REL.NODEC R24 `(maaq_multi_series_one_param_f32) ;  /* 0xffffffd418487950 */ /* 0x001fea0003c3ffff */
.L_x_31:
[----:B------:R-:W-:-:S00]  /*2ae0*/  BRA `(.L_x_31) ;  /* 0xfffffffc00fc7947 */ /* 0x000fc0000383ffff */
[----:B------:R-:W-:-:S00]  /*2af0*/  NOP ;  /* 0x0000000000007918 */ /* 0x000fc00000000000 */
        /* <DEDUP_REMOVED lines=8> */
.L_x_75:


//--------------------- .text.maaq_batch_f32      --------------------------
	.section	.text.maaq_batch_f32,"ax",@progbits
	.align	128
        .global         maaq_batch_f32
        .type           maaq_batch_f32,@function
        .size           maaq_batch_f32,(.L_x_76 - maaq_batch_f32)
        .other          maaq_batch_f32,@"STO_CUDA_ENTRY STV_DEFAULT"
maaq_batch_f32:
.text.maaq_batch_f32:
[----:B------:R-:W-:Y:S01]  /*0000*/  LDC R1, c[0x0][0x37c] ;  /* 0x0000df00ff017b82 */ /* 0x000fe20000000800 */
[----:B------:R-:W0:Y:S01]  /*0010*/  S2R R11, SR_CTAID.X ;  /* 0x00000000000b7919 */ /* 0x000e220000002500 */
[----:B------:R-:W0:Y:S02]  /*0020*/  LDCU UR4, c[0x0][0x3a8] ;  /* 0x00007500ff0477ac */ /* 0x000e240008000800 */
[----:B0-----:R-:W-:-:S13]  /*0030*/  ISETP.GE.AND P0, PT, R11, UR4, PT ;  /* 0x000000040b007c0c */ /* 0x001fda000bf06270 */
[----:B------:R-:W-:Y:S05]  /*0040*/  @P0 EXIT ;  /* 0x000000000000094d */ /* 0x000fea0003800000 */
[----:B------:R-:W0:Y:S01]  /*0050*/  LDCU UR5, c[0x0][0x3a4] ;  /* 0x00007480ff0577ac */ /* 0x000e220008000800 */
[----:B------:R-:W0:Y:S02]  /*0060*/  LDCU UR6, c[0x0][0x3ac] ;  /* 0x00007580ff0677ac */ /* 0x000e240008000800 */
[----:B0-----:R-:W-:-:S04]  /*0070*/  UISETP.LT.AND UP0, UPT, UR5, UR6, UPT ;  /* 0x000000060500728c */ /* 0x001fc8000bf01270 */
[----:B------:R-:W-:-:S04]  /*0080*/  USEL UR4, UR5, UR6, UP0 ;  /* 0x0000000605047287 */ /* 0x000fc80008000000 */
[----:B------:R-:W-:-:S06]  /*0090*/  UISETP.GE.AND UP0, UPT, UR4, 0x1, UPT ;  /* 0x000000010400788c */ /* 0x000fcc000bf06270 */
[----:B------:R-:W-:-:S13]  /*00a0*/  PLOP3.LUT P0, PT, PT, PT, UP0, 0x80, 0x8 ;  /* 0x000000000008781c */ /* 0x000fda0003f0f008 */
[----:B------:R-:W-:Y:S05]  /*00b0*/  @!P0 EXIT ;  /* 0x000000000000894d */ /* 0x000fea0003800000 */
[----:B------:R-:W0:Y:S01]  /*00c0*/  LDC.64 R2, c[0x0][0x388] ;  /* 0x0000e200ff027b82 */ /* 0x000e220000000a00 */
[----:B------:R-:W1:Y:S01]  /*00d0*/  LDCU.64 UR12, c[0x0][0x358] ;  /* 0x00006b00ff0c77ac */ /* 0x000e620008000a00 */
[----:B0-----:R-:W-:-:S06]  /*00e0*/  IMAD.WIDE.U32 R2, R11, 0x4, R2 ;  /* 0x000000040b027825 */ /* 0x001fcc00078e0002 */
[----:B-1----:R-:W2:Y:S02]  /*00f0*/  LDG.E.CONSTANT R2, desc[UR12][R2.64] ;  /* 0x0000000c02027981 */ /* 0x002ea4000c1e9900 */
[----:B--2---:R-:W-:-:S13]  /*0100*/  R2UR UR14, R2 ;  /* 0x00000000020e72ca */ /* 0x004fda00000e0000 */
[----:B------:R-:W-:-:S04]  /*0110*/  UISETP.GT.AND UP0, UPT, UR14, UR6, UPT ;  /* 0x000000060e00728c */ /* 0x000fc8000bf04270 */
[----:B------:R-:W-:-:S06]  /*0120*/  UISETP.LT.OR UP0, UPT, UR14, 0x1, UP0 ;  /* 0x000000010e00788c */ /* 0x000fcc0008701670 */
[----:B------:R-:W-:-:S13]  /*0130*/  PLOP3.LUT P0, PT, PT, PT, UP0, 0x80, 0x8 ;  /* 0x000000000008781c */ /* 0x000fda0003f0f008 */
[----:B------:R-:W-:Y:S05]  /*0140*/  @P0 EXIT ;  /* 0x000000000000094d */ /* 0x000fea0003800000 */
[----:B------:R-:W0:Y:S02]  /*0150*/  LDC R0, c[0x0][0x3a0] ;  /* 0x0000e800ff007b82 */ /* 0x000e240000000800 */
[----:B0-----:R-:W-:-:S04]  /*0160*/  VIMNMX R5, PT, PT, RZ, R0, !PT ;  /* 0x00000000ff057248 */ /* 0x001fc80007fe0100 */
[----:B------:R-:W-:-:S13]  /*0170*/  ISETP.GE.U32.AND P0, PT, R5, UR5, PT ;  /* 0x0000000505007c0c */ /* 0x000fda000bf06070 */
[----:B------:R-:W-:Y:S05]  /*0180*/  @P0 EXIT ;  /* 0x000000000000094d */ /* 0x000fea0003800000 */
[----:B------:R-:W-:-:S04]  /*0190*/  IADD3 R4, PT, PT, R5, UR14, RZ ;  /* 0x0000000e05047c10 */ /* 0x000fc8000fffe0ff */
[----:B------:R-:W-:-:S13]  /*01a0*/  ISETP.GT.U32.AND P0, PT, R4, UR5, PT ;  /* 0x0000000504007c0c */ /* 0x000fda000bf04070 */
[----:B------:R-:W-:Y:S05]  /*01b0*/  @P0 EXIT ;  /* 0x000000000000094d */ /* 0x000fea0003800000 */
[----:B------:R-:W0:Y:S08]  /*01c0*/  LDC.64 R6, c[0x0][0x398] ;  /* 0x0000e600ff067b82 */ /* 0x000e300000000a00 */
[----:B------:R-:W1:Y:S01]  /*01d0*/  LDC.64 R2, c[0x0][0x390] ;  /* 0x0000e400ff027b82 */ /* 0x000e620000000a00 */
[----:B0-----:R-:W-:-:S05]  /*01e0*/  IMAD.WIDE.U32 R6, R11, 0x4, R6 ;  /* 0x000000040b067825 */ /* 0x001fca00078e0006 */
[----:B------:R-:W5:Y:S01]  /*01f0*/  LDG.E.CONSTANT R8, desc[UR12][R6.64] ;  /* 0x0000000c06087981 */ /* 0x000f62000c1e9900 */
[----:B-1----:R-:W-:-:S05]  /*0200*/  IMAD.WIDE.U32 R2, R11, 0x4, R2 ;  /* 0x000000040b027825 */ /* 0x002fca00078e0002 */
[----:B------:R0:W5:Y:S02]  /*0210*/  LDG.E.CONSTANT R9, desc[UR12][R2.64] ;  /* 0x0000000c02097981 */ /* 0x000164000c1e9900 */
[----:B0-----:R-:W0:Y:S01]  /*0220*/  S2R R2, SR_TID.X ;  /* 0x0000000000027919 */ /* 0x001e220000002100 */
[----:B------:R-:W-:Y:S01]  /*0230*/  BSSY.RECONVERGENT B0, `(.L_x_32) ;  /* 0x000000c000007945 */ /* 0x000fe20003800200 */
[----:B0-----:R-:W-:-:S13]  /*0240*/  ISETP.GE.U32.AND P0, PT, R2, UR14, PT ;  /* 0x0000000e02007c0c */ /* 0x001fda000bf06070 */
[----:B------:R-:W-:Y:S05]  /*0250*/  @P0 BRA `(.L_x_33) ;  /* 0x0000000000240947 */ /* 0x000fea0003800000 */
[----:B------:R-:W0:Y:S01]  /*0260*/  S2R R6, SR_CgaCtaId ;  /* 0x0000000000067919 */ /* 0x000e220000008800 */
[----:B------:R-:W1:Y:S01]  /*0270*/  LDC R7, c[0x0][0x360] ;  /* 0x0000d800ff077b82 */ /* 0x000e620000000800 */
[----:B------:R-:W-:-:S04]  /*0280*/  MOV R3, 0x400 ;  /* 0x0000040000037802 */ /* 0x000fc80000000f00 */
[----:B0-----:R-:W-:-:S07]  /*0290*/  LEA R3, R6, R3, 0x18 ;  /* 0x0000000306037211 */ /* 0x001fce00078ec0ff */
.L_x_34:
[----:B------:R-:W-:Y:S02]  /*02a0*/  LEA R6, R2, R3, 0x2 ;  /* 0x0000000302067211 */ /* 0x000fe400078e10ff */
[----:B-1----:R-:W-:-:S03]  /*02b0*/  IADD3 R2, PT, PT, R7, R2, RZ ;  /* 0x0000000207027210 */ /* 0x002fc60007ffe0ff */
[----:B------:R0:W-:Y:S01]  /*02c0*/  STS [R6], RZ ;  /* 0x000000ff06007388 */ /* 0x0001e20000000800 */
[----:B------:R-:W-:-:S13]  /*02d0*/  ISETP.GE.AND P0, PT, R2, UR14, PT ;  /* 0x0000000e02007c0c */ /* 0x000fda000bf06270 */
[----:B0-----:R-:W-:Y:S05]  /*02e0*/  @!P0 BRA `(.L_x_34) ;  /* 0xfffffffc00ec8947 */ /* 0x001fea000383ffff */
.L_x_33:
[----:B------:R-:W-:Y:S05]  /*02f0*/  BSYNC.RECONVERGENT B0 ;  /* 0x0000000000007941 */ /* 0x000fea0003800200 */
.L_x_32:
[----:B------:R-:W-:Y:S01]  /*0300*/  BAR.SYNC.DEFER_BLOCKING 0x0 ;  /* 0x0000000000007b1d */ /* 0x000fe20000010000 */
[----:B------:R-:W-:Y:S01]  /*0310*/  ISETP.GE.AND P0, PT, R0, 0x1, PT ;  /* 0x000000010000780c */ /* 0x000fe20003f06270 */
[----:B------:R-:W-:Y:S02]  /*0320*/  IMAD.MOV.U32 R7, RZ, RZ, R4 ;  /* 0x000000ffff077224 */ /* 0x000fe400078e0004 */
[----:B------:R-:W-:-:S10]  /*0330*/  IMAD R6, R11, UR5, RZ ;  /* 0x000000050b067c24 */ /* 0x000fd4000f8e02ff */
[----:B------:R-:W-:Y:S05]  /*0340*/  @!P0 BRA `(.L_x_35) ;  /* 0x0000000400108947 */ /* 0x000fea0003800000 */
[C---:B------:R-:W-:Y:S01]  /*0350*/  ISETP.GE.U32.AND P0, PT, R0.reuse, 0x8, PT ;  /* 0x000000080000780c */ /* 0x040fe20003f06070 */
[----:B------:R-:W-:Y:S01]  /*0360*/  HFMA2 R3, -RZ, RZ, 0, 0 ;  /* 0x00000000ff037431 */ /* 0x000fe200000001ff */
[----:B------:R-:W-:-:S04]  /*0370*/  LOP3.LUT R12, R0, 0x7, RZ, 0xc0, !PT ;  /* 0x00000007000c7812 */ /* 0x000fc800078ec0ff */
[----:B------:R-:W-:-:S07]  /*0380*/  ISETP.NE.AND P1, PT, R12, RZ, PT ;  /* 0x000000ff0c00720c */ /* 0x000fce0003f25270 */
[----:B------:R-:W-:Y:S06]  /*0390*/  @!P0 BRA `(.L_x_36) ;  /* 0x0000000000588947 */ /* 0x000fec0003800000 */
[----:B------:R-:W0:Y:S01]  /*03a0*/  LDC.64 R10, c[0x0][0x3b0] ;  /* 0x0000ec00ff0a7b82 */ /* 0x000e220000000a00 */
[----:B------:R-:W-:Y:S02]  /*03b0*/  LOP3.LUT R3, R0, 0x7ffffff8, RZ, 0xc0, !PT ;  /* 0x7ffffff800037812 */ /* 0x000fe400078ec0ff */
[----:B------:R-:W-:Y:S02]  /*03c0*/  MOV R15, 0x7fffffff ;  /* 0x7fffffff000f7802 */ /* 0x000fe40000000f00 */
[----:B------:R-:W-:Y:S01]  /*03d0*/  IADD3 R2, PT, PT, -R3, RZ, RZ ;  /* 0x000000ff03027210 */ /* 0x000fe20007ffe1ff */
[----:B0-----:R-:W-:-:S03]  /*03e0*/  IMAD.WIDE.U32 R10, R6, 0x4, R10 ;  /* 0x00000004060a7825 */ /* 0x001fc600078e000a */
[----:B------:R-:W-:-:S05]  /*03f0*/  IADD3 R4, P0, PT, R10, 0x10, RZ ;  /* 0x000000100a047810 */ /* 0x000fca0007f1e0ff */
[----:B------:R-:W-:-:S08]  /*0400*/  IMAD.X R13, RZ, RZ, R11, P0 ;  /* 0x000000ffff0d7224 */ /* 0x000fd000000e060b */
.L_x_37:
[----:B0-----:R-:W-:Y:S02]  /*0410*/  MOV R10, R4 ;  /* 0x00000004000a7202 */ /* 0x001fe40000000f00 */
[----:B------:R-:W-:Y:S02]  /*0420*/  MOV R11, R13 ;  /* 0x0000000d000b7202 */ /* 0x000fe40000000f00 */
[----:B------:R-:W-:Y:S02]  /*0430*/  IADD3 R2, PT, PT, R2, 0x8, RZ ;  /* 0x0000000802027810 */ /* 0x000fe40007ffe0ff */
[----:B------:R-:W-:Y:S01]  /*0440*/  IADD3 R4, P2, PT, R10, 0x20, RZ ;  /* 0x000000200a047810 */ /* 0x000fe20007f5e0ff */
[----:B------:R0:W-:Y:S01]  /*0450*/  STG.E desc[UR12][R10.64+-0x10], R15 ;  /* 0xfffff00f0a007986 */ /* 0x0001e2000c10190c */
[----:B------:R-:W-:-:S03]  /*0460*/  ISETP.NE.AND P0, PT, R2, RZ, PT ;  /* 0x000000ff0200720c */ /* 0x000fc60003f05270 */
[----:B------:R0:W-:Y:S01]  /*0470*/  STG.E desc[UR12][R10.64+-0xc], R15 ;  /* 0xfffff40f0a007986 */ /* 0x0001e2000c10190c */
[----:B------:R-:W-:-:S03]  /*0480*/  IMAD.X R13, RZ, RZ, R11, P2 ;  /* 0x000000ffff0d7224 */ /* 0x000fc600010e060b */
[----:B------:R0:W-:Y:S04]  /*0490*/  STG.E desc[UR12][R10.64+-0x8], R15 ;  /* 0xfffff80f0a007986 */ /* 0x0001e8000c10190c */
[----:B------:R0:W-:Y:S04]  /*04a0*/  STG.E desc[UR12][R10.64+-0x4], R15 ;  /* 0xfffffc0f0a007986 */ /* 0x0001e8000c10190c */
[----:B------:R0:W-:Y:S04]  /*04b0*/  STG.E desc[UR12][R10.64], R15 ;  /* 0x0000000f0a007986 */ /* 0x0001e8000c10190c */
[----:B------:R0:W-:Y:S04]  /*04c0*/  STG.E desc[UR12][R10.64+0x4], R15 ;  /* 0x0000040f0a007986 */ /* 0x0001e8000c10190c */
[----:B------:R0:W-:Y:S04]  /*04d0*/  STG.E desc[UR12][R10.64+0x8], R15 ;  /* 0x0000080f0a007986 */ /* 0x0001e8000c10190c */
[----:B------:R0:W-:Y:S01]  /*04e0*/  STG.E desc[UR12][R10.64+0xc], R15 ;  /* 0x00000c0f0a007986 */ /* 0x0001e2000c10190c */
[----:B------:R-:W-:Y:S05]  /*04f0*/  @P0 BRA `(.L_x_37) ;  /* 0xfffffffc00c40947 */ /* 0x000fea000383ffff */
.L_x_36:
[----:B------:R-:W-:Y:S05]  /*0500*/  @!P1 BRA `(.L_x_35) ;  /* 0x0000000000a09947 */ /* 0x000fea0003800000 */
[----:B------:R-:W-:Y:S02]  /*0510*/  ISETP.GE.U32.AND P0, PT, R12, 0x4, PT ;  /* 0x000000040c00780c */ /* 0x000fe40003f06070 */
[----:B------:R-:W-:-:S04]  /*0520*/  LOP3.LUT R14, R0, 0x3, RZ, 0xc0, !PT ;  /* 0x00000003000e7812 */ /* 0x000fc800078ec0ff */
[----:B------:R-:W-:-:S07]  /*0530*/  ISETP.NE.AND P1, PT, R14, RZ, PT ;  /* 0x000000ff0e00720c */ /* 0x000fce0003f25270 */
[----:B------:R-:W-:Y:S06]  /*0540*/  @!P0 BRA `(.L_x_38) ;  /* 0x0000000000388947 */ /* 0x000fec0003800000 */
[----:B0-----:R-:W0:Y:S01]  /*0550*/  LDC.64 R10, c[0x0][0x3b0] ;  /* 0x0000ec00ff0a7b82 */ /* 0x001e220000000a00 */
[CC--:B------:R-:W-:Y:S02]  /*0560*/  IADD3 R2, P0, PT, R6.reuse, R3.reuse, RZ ;  /* 0x0000000306027210 */ /* 0x0c0fe40007f1e0ff */
[----:B------:R-:W-:Y:S01]  /*0570*/  IADD3 R15, PT, PT, R6, R3, RZ ;  /* 0x00000003060f7210 */ /* 0x000fe20007ffe0ff */
[----:B------:R-:W-:Y:S01]  /*0580*/  VIADD R3, R3, 0x4 ;  /* 0x0000000403037836 */ /* 0x000fe20000000000 */
[----:B------:R-:W-:-:S03]  /*0590*/  IADD3.X R4, PT, PT, RZ, RZ, RZ, P0, !PT ;  /* 0x000000ffff047210 */ /* 0x000fc600007fe4ff */
[----:B------:R-:W1:Y:S01]  /*05a0*/  LDC.64 R12, c[0x0][0x3b0] ;  /* 0x0000ec00ff0c7b82 */ /* 0x000e620000000a00 */
[----:B0-----:R-:W-:-:S04]  /*05b0*/  LEA R10, P0, R2, R10, 0x2 ;  /* 0x0000000a020a7211 */ /* 0x001fc800078010ff */
[----:B------:R-:W-:Y:S01]  /*05c0*/  LEA.HI.X R11, R2, R11, R4, 0x2, P0 ;  /* 0x0000000b020b7211 */ /* 0x000fe200000f1404 */
[----:B-1----:R-:W-:Y:S01]  /*05d0*/  IMAD.WIDE.U32 R12, R15, 0x4, R12 ;  /* 0x000000040f0c7825 */ /* 0x002fe200078e000c */
[----:B------:R-:W-:-:S05]  /*05e0*/  MOV R15, 0x7fffffff ;  /* 0x7fffffff000f7802 */ /* 0x000fca0000000f00 */
[----:B------:R1:W-:Y:S04]  /*05f0*/  STG.E desc[UR12][R12.64], R15 ;  /* 0x0000000f0c007986 */ /* 0x0003e8000c10190c */
[----:B------:R1:W-:Y:S04]  /*0600*/  STG.E desc[UR12][R10.64+0x4], R15 ;  /* 0x0000040f0a007986 */ /* 0x0003e8000c10190c */
[----:B------:R1:W-:Y:S04]  /*0610*/  STG.E desc[UR12][R10.64+0x8], R15 ;  /* 0x0000080f0a007986 */ /* 0x0003e8000c10190c */
[----:B------:R1:W-:Y:S02]  /*0620*/  STG.E desc[UR12][R10.64+0xc], R15 ;  /* 0x00000c0f0a007986 */ /* 0x0003e4000c10190c */
.L_x_38:
[----:B------:R-:W-:Y:S05]  /*0630*/  @!P1 BRA `(.L_x_35) ;  /* 0x0000000000549947 */ /* 0x000fea0003800000 */
[----:B------:R-:W-:Y:S02]  /*0640*/  LOP3.LUT R0, R0, 0x1, RZ, 0xc0, !PT ;  /* 0x0000000100007812 */ /* 0x000fe400078ec0ff */
[----:B------:R-:W-:Y:S02]  /*0650*/  ISETP.NE.AND P0, PT, R14, 0x1, PT ;  /* 0x000000010e00780c */ /* 0x000fe40003f05270 */
[----:B------:R-:W-:-:S13]  /*0660*/  ISETP.NE.U32.AND P1, PT, R0, 0x1, PT ;  /* 0x000000010000780c */ /* 0x000fda0003f25070 */
[----:B01----:R-:W0:Y:S01]  /*0670*/  @!P1 LDC.64 R10, c[0x0][0x3b0] ;  /* 0x0000ec00ff0a9b82 */ /* 0x003e220000000a00 */
[----:B------:R-:W-:Y:S05]  /*0680*/  @!P0 BRA `(.L_x_39) ;  /* 0x0000000000308947 */ /* 0x000fea0003800000 */
[----:B------:R-:W1:Y:S01]  /*0690*/  LDC.64 R12, c[0x0][0x3b0] ;  /* 0x0000ec00ff0c7b82 */ /* 0x000e620000000a00 */
[CC--:B------:R-:W-:Y:S02]  /*06a0*/  IADD3 R0, P0, PT, R6.reuse, R3.reuse, RZ ;  /* 0x0000000306007210 */ /* 0x0c0fe40007f1e0ff */
[----:B------:R-:W-:Y:S01]  /*06b0*/  IADD3 R17, PT, PT, R6, R3, RZ ;  /* 0x0000000306117210 */ /* 0x000fe20007ffe0ff */
[----:B------:R-:W-:Y:S01]  /*06c0*/  VIADD R3, R3, 0x2 ;  /* 0x0000000203037836 */ /* 0x000fe20000000000 */
[----:B------:R-:W-:-:S03]  /*06d0*/  IADD3.X R2, PT, PT, RZ, RZ, RZ, P0, !PT ;  /* 0x000000ffff027210 */ /* 0x000fc600007fe4ff */
[----:B------:R-:W2:Y:S01]  /*06e0*/  LDC.64 R14, c[0x0][0x3b0] ;  /* 0x0000ec00ff0e7b82 */ /* 0x000ea20000000a00 */
[----:B-1----:R-:W-:-:S04]  /*06f0*/  LEA R12, P0, R0, R12, 0x2 ;  /* 0x0000000c000c7211 */ /* 0x002fc800078010ff */
[----:B------:R-:W-:Y:S01]  /*0700*/  LEA.HI.X R13, R0, R13, R2, 0x2, P0 ;  /* 0x0000000d000d7211 */ /* 0x000fe200000f1402 */
[----:B--2---:R-:W-:Y:S01]  /*0710*/  IMAD.WIDE.U32 R14, R17, 0x4, R14 ;  /* 0x00000004110e7825 */ /* 0x004fe200078e000e */
[----:B------:R-:W-:-:S05]  /*0720*/  MOV R17, 0x7fffffff ;  /* 0x7fffffff00117802 */ /* 0x000fca0000000f00 */
[----:B------:R1:W-:Y:S04]  /*0730*/  STG.E desc[UR12][R14.64], R17 ;  /* 0x000000110e007986 */ /* 0x0003e8000c10190c */
[----:B------:R1:W-:Y:S02]  /*0740*/  STG.E desc[UR12][R12.64+0x4], R17 ;  /* 0x000004110c007986 */ /* 0x0003e4000c10190c */
.L_x_39:
[----:B------:R-:W-:Y:S02]  /*0750*/  @!P1 IADD3 R3, PT, PT, R6, R3, RZ ;  /* 0x0000000306039210 */ /* 0x000fe40007ffe0ff */
[----:B-1----:R-:W-:-:S03]  /*0760*/  @!P1 MOV R13, 0x7fffffff ;  /* 0x7fffffff000d9802 */ /* 0x002fc60000000f00 */
[----:B0-----:R-:W-:-:S05]  /*0770*/  @!P1 IMAD.WIDE.U32 R10, R3, 0x4, R10 ;  /* 0x00000004030a9825 */ /* 0x001fca00078e000a */
[----:B------:R2:W-:Y:S02]  /*0780*/  @!P1 STG.E desc[UR12][R10.64], R13 ;  /* 0x0000000d0a009986 */ /* 0x0005e4000c10190c */
.L_x_35:
[----:B------:R-:W-:-:S04]  /*0790*/  IADD3 R19, PT, PT, R5, 0x1, RZ ;  /* 0x0000000105137810 */ /* 0x000fc80007ffe0ff */
[----:B------:R-:W-:-:S05]  /*07a0*/  VIMNMX.U32 R2, PT, PT, R7, R19, !PT ;  /* 0x0000001307027248 */ /* 0x000fca0007fe0000 */
[----:B------:R-:W-:Y:S01]  /*07b0*/  IMAD.IADD R0, R2, 0x1, -R5 ;  /* 0x0000000102007824 */ /* 0x000fe200078e0a05 */
[----:B------:R-:W-:-:S04]  /*07c0*/  IADD3 R2, PT, PT, R5, -R2, RZ ;  /* 0x8000000205027210 */ /* 0x000fc80007ffe0ff */
[----:B------:R-:W-:Y:S02]  /*07d0*/  LOP3.LUT P0, R4, R0, 0x3, RZ, 0xc0, !PT ;  /* 0x0000000300047812 */ /* 0x000fe4000780c0ff */
[----:B------:R-:W-:Y:S02]  /*07e0*/  ISETP.GT.U32.AND P1, PT, R2, -0x4, PT ;  /* 0xfffffffc0200780c */ /* 0x000fe40003f24070 */
[----:B------:R-:W-:-:S09]  /*07f0*/  MOV R0, R5 ;  /* 0x0000000500007202 */ /* 0x000fd20000000f00 */
[----:B------:R-:W-:Y:S05]  /*0800*/  @!P0 BRA `(.L_x_40) ;  /* 0x00000000005c8947 */ /* 0x000fea0003800000 */
[----:B------:R-:W3:Y:S01]  /*0810*/  LDC.64 R2, c[0x0][0x3b0] ;  /* 0x0000ec00ff027b82 */ /* 0x000ee20000000a00 */
[C---:B-12---:R-:W-:Y:S02]  /*0820*/  IADD3 R13, PT, PT, R5.reuse, R6, RZ ;  /* 0x00000006050d7210 */ /* 0x046fe40007ffe0ff */
[----:B------:R-:W-:Y:S01]  /*0830*/  IADD3 R0, PT, PT, R5, R4, RZ ;  /* 0x0000000405007210 */ /* 0x000fe20007ffe0ff */
[----:B------:R-:W-:-:S04]  /*0840*/  IMAD.MOV R4, RZ, RZ, -R4 ;  /* 0x000000ffff047224 */ /* 0x000fc800078e0a04 */
[----:B0-----:R-:W0:Y:S01]  /*0850*/  LDC.64 R10, c[0x0][0x380] ;  /* 0x0000e000ff0a7b82 */ /* 0x001e220000000a00 */
[----:B---3--:R-:W-:-:S04]  /*0860*/  IMAD.WIDE.U32 R2, R13, 0x4, R2 ;  /* 0x000000040d027825 */ /* 0x008fc800078e0002 */
[----:B------:R-:W-:Y:S01]  /*0870*/  IMAD.MOV.U32 R12, RZ, RZ, R2 ;  /* 0x000000ffff0c7224 */ /* 0x000fe200078e0002 */
[----:B------:R-:W-:Y:S01]  /*0880*/  MOV R15, R3 ;  /* 0x00000003000f7202 */ /* 0x000fe20000000f00 */
[----:B0-----:R-:W-:-:S05]  /*0890*/  IMAD.WIDE.U32 R10, R5, 0x4, R10 ;  /* 0x00000004050a7825 */ /* 0x001fca00078e000a */
[----:B------:R-:W-:-:S07]  /*08a0*/  MOV R13, R11 ;  /* 0x0000000b000d7202 */ /* 0x000fce0000000f00 */
.L_x_41:
[----:B---3--:R-:W-:Y:S02]  /*08b0*/  MOV R2, R10 ;  /* 0x0000000a00027202 */ /* 0x008fe40000000f00 */
[----:B------:R-:W-:-:S05]  /*08c0*/  MOV R3, R13 ;  /* 0x0000000d00037202 */ /* 0x000fca0000000f00 */
[----:B------:R0:W2:Y:S01]  /*08d0*/  LDG.E.CONSTANT R11, desc[UR12][R2.64] ;  /* 0x0000000c020b7981 */ /* 0x0000a2000c1e9900 */
[----:B------:R-:W-:Y:S02]  /*08e0*/  IADD3 R4, PT, PT, R4, 0x1, RZ ;  /* 0x0000000104047810 */ /* 0x000fe40007ffe0ff */
[----:B------:R-:W-:Y:S02]  /*08f0*/  IADD3 R10, P3, PT, R10, 0x4, RZ ;  /* 0x000000040a0a7810 */ /* 0x000fe40007f7e0ff */
[----:B------:R-:W-:Y:S02]  /*0900*/  ISETP.NE.AND P0, PT, R4, RZ, PT ;  /* 0x000000ff0400720c */ /* 0x000fe40003f05270 */
[----:B------:R-:W-:Y:S02]  /*0910*/  IADD3.X R13, PT, PT, RZ, R13, RZ, P3, !PT ;  /* 0x0000000dff0d7210 */ /* 0x000fe40001ffe4ff */
[----:B0-----:R-:W-:Y:S01]  /*0920*/  MOV R2, R12 ;  /* 0x0000000c00027202 */ /* 0x001fe20000000f00 */
[----:B------:R-:W-:Y:S01]  /*0930*/  IMAD.MOV.U32 R3, RZ, RZ, R15 ;  /* 0x000000ffff037224 */ /* 0x000fe200078e000f */
[----:B------:R-:W-:-:S04]  /*0940*/  IADD3 R12, P2, PT, R12, 0x4, RZ ;  /* 0x000000040c0c7810 */ /* 0x000fc80007f5e0ff */
[----:B------:R-:W-:Y:S01]  /*0950*/  IADD3.X R15, PT, PT, RZ, R15, RZ, P2, !PT ;  /* 0x0000000fff0f7210 */ /* 0x000fe200017fe4ff */
[----:B--2---:R3:W-:Y:S02]  /*0960*/  STG.E desc[UR12][R2.64], R11 ;  /* 0x0000000b02007986 */ /* 0x0047e4000c10190c */
[----:B------:R-:W-:Y:S06]  /*0970*/  @P0 BRA `(.L_x_41) ;  /* 0xfffffffc00cc0947 */ /* 0x000fec000383ffff */
.L_x_40:
[----:B------:R-:W-:Y:S05]  /*0980*/  @P1 BRA `(.L_x_42) ;  /* 0x0000000400a81947 */ /* 0x000fea0003800000 */
[----:B-12---:R-:W1:Y:S01]  /*0990*/  LDC.64 R12, c[0x0][0x3b0] ;  /* 0x0000ec00ff0c7b82 */ /* 0x006e620000000a00 */
[CC--:B------:R-:W-:Y:S02]  /*09a0*/  IADD3 R14, P0, PT, R6.reuse, R0.reuse, RZ ;  /* 0x00000000060e7210 */ /* 0x0c0fe40007f1e0ff */
[----:B0-----:R-:W-:-:S03]  /*09b0*/  IADD3 R15, PT, PT, R6, R0, RZ ;  /* 0x00000000060f7210 */ /* 0x001fc60007ffe0ff */
[----:B------:R-:W-:Y:S02]  /*09c0*/  IMAD.X R16, RZ, RZ, RZ, P0 ;  /* 0x000000ffff107224 */ /* 0x000fe400000e06ff */
[----:B---3--:R-:W0:Y:S08]  /*09d0*/  LDC.64 R10, c[0x0][0x380] ;  /* 0x0000e000ff0a7b82 */ /* 0x008e300000000a00 */
[----:B------:R-:W2:Y:S01]  /*09e0*/  LDC.64 R2, c[0x0][0x3b0] ;  /* 0x0000ec00ff027b82 */ /* 0x000ea20000000a00 */
[----:B-1----:R-:W-:-:S04]  /*09f0*/  LEA R4, P0, R14, R12, 0x2 ;  /* 0x0000000c0e047211 */ /* 0x002fc800078010ff */
[----:B------:R-:W-:Y:S02]  /*0a00*/  LEA.HI.X R14, R14, R13, R16, 0x2, P0 ;  /* 0x0000000d0e0e7211 */ /* 0x000fe400000f1410 */
[----:B------:R-:W-:Y:S01]  /*0a10*/  IADD3 R16, PT, PT, R7, -R0, RZ ;  /* 0x8000000007107210 */ /* 0x000fe20007ffe0ff */
[----:B0-----:R-:W-:-:S03]  /*0a20*/  IMAD.WIDE.U32 R10, R0, 0x4, R10 ;  /* 0x00000004000a7825 */ /* 0x001fc600078e000a */
[----:B------:R-:W-:Y:S02]  /*0a30*/  ISETP.GT.AND P1, PT, R16, 0xc, PT ;  /* 0x0000000c1000780c */ /* 0x000fe40003f24270 */
[----:B------:R-:W-:Y:S01]  /*0a40*/  IADD3 R10, P0, PT, R10, 0x8, RZ ;  /* 0x000000080a0a7810 */ /* 0x000fe20007f1e0ff */
[----:B--2---:R-:W-:Y:S01]  /*0a50*/  IMAD.WIDE.U32 R12, R15, 0x4, R2 ;  /* 0x000000040f0c7825 */ /* 0x004fe200078e0002 */
[----:B------:R-:W-:-:S03]  /*0a60*/  IADD3 R2, P2, PT, R4, 0xc, RZ ;  /* 0x0000000c04027810 */ /* 0x000fc60007f5e0ff */
[----:B------:R-:W-:Y:S01]  /*0a70*/  IMAD.X R11, RZ, RZ, R11, P0 ;  /* 0x000000ffff0b7224 */ /* 0x000fe200000e060b */
[----:B------:R-:W-:Y:S02]  /*0a80*/  IADD3.X R3, PT, PT, RZ, R14, RZ, P2, !PT ;  /* 0x0000000eff037210 */ /* 0x000fe400017fe4ff */
[----:B------:R-:W-:Y:S02]  /*0a90*/  MOV R4, R12 ;  /* 0x0000000c00047202 */ /* 0x000fe40000000f00 */
[----:B------:R-:W-:Y:S01]  /*0aa0*/  PLOP3.LUT P0, PT, PT, PT, PT, 0x80, 0x8 ;  /* 0x000000000008781c */ /* 0x000fe20003f0f070 */
[----:B------:R-:W-:-:S12]  /*0ab0*/  @!P1 BRA `(.L_x_43) ;  /* 0x0000000000b89947 */ /* 0x000fd80003800000 */
[----:B------:R-:W-:Y:S02]  /*0ac0*/  PLOP3.LUT P0, PT, PT, PT, PT, 0x8, 0x80 ;  /* 0x000000000080781c */ /* 0x000fe40003f0e170 */
[----:B------:R-:W-:-:S11]  /*0ad0*/  IADD3 R15, PT, PT, R7, -0xc, RZ ;  /* 0xfffffff4070f7810 */ /* 0x000fd60007ffe0ff */
.L_x_44:
[----:B------:R-:W2:Y:S04]  /*0ae0*/  LDG.E.CONSTANT R17, desc[UR12][R10.64+-0x8] ;  /* 0xfffff80c0a117981 */ /* 0x000ea8000c1e9900 */
[----:B------:R-:W3:Y:S04]  /*0af0*/  LDG.E.CONSTANT R21, desc[UR12][R10.64+-0x4] ;  /* 0xfffffc0c0a157981 */ /* 0x000ee8000c1e9900 */
[----:B------:R-:W4:Y:S04]  /*0b00*/  LDG.E.CONSTANT R23, desc[UR12][R10.64] ;  /* 0x0000000c0a177981 */ /* 0x000f28000c1e9900 */
[----:B------:R-:W4:Y:S01]  /*0b10*/  LDG.E.CONSTANT R25, desc[UR12][R10.64+0x4] ;  /* 0x0000040c0a197981 */ /* 0x000f22000c1e9900 */
[----:B------:R-:W-:-:S03]  /*0b20*/  MOV R12, R4 ;  /* 0x00000004000c7202 */ /* 0x000fc60000000f00 */
[----:B------:R-:W4:Y:S04]  /*0b30*/  LDG.E.CONSTANT R27, desc[UR12][R10.64+0x8] ;  /* 0x0000080c0a1b7981 */ /* 0x000f28000c1e9900 */
[----:B------:R-:W4:Y:S04]  /*0b40*/  LDG.E.CONSTANT R29, desc[UR12][R10.64+0xc] ;  /* 0x00000c0c0a1d7981 */ /* 0x000f28000c1e9900 */
[----:B------:R-:W4:Y:S04]  /*0b50*/  LDG.E.CONSTANT R31, desc[UR12][R10.64+0x10] ;  /* 0x0000100c0a1f7981 */ /* 0x000f28000c1e9900 */
[----:B------:R-:W4:Y:S04]  /*0b60*/  LDG.E.CONSTANT R33, desc[UR12][R10.64+0x14] ;  /* 0x0000140c0a217981 */ /* 0x000f28000c1e9900 */
[----:B------:R-:W4:Y:S04]  /*0b70*/  LDG.E.CONSTANT R35, desc[UR12][R10.64+0x18] ;  /* 0x0000180c0a237981 */ /* 0x000f28000c1e9900 */
[----:B------:R-:W4:Y:S04]  /*0b80*/  LDG.E.CONSTANT R37, desc[UR12][R10.64+0x1c] ;  /* 0x00001c0c0a257981 */ /* 0x000f28000c1e9900 */
[----:B------:R-:W4:Y:S04]  /*0b90*/  LDG.E.CONSTANT R14, desc[UR12][R10.64+0x20] ;  /* 0x0000200c0a0e7981 */ /* 0x000f28000c1e9900 */
[----:B------:R-:W4:Y:S04]  /*0ba0*/  LDG.E.CONSTANT R16, desc[UR12][R10.64+0x34] ;  /* 0x0000340c0a107981 */ /* 0x000f28000c1e9900 */
[----:B--2---:R0:W-:Y:S04]  /*0bb0*/  STG.E desc[UR12][R12.64], R17 ;  /* 0x000000110c007986 */ /* 0x0041e8000c10190c */
[----:B---3--:R1:W-:Y:S04]  /*0bc0*/  STG.E desc[UR12][R2.64+-0x8], R21 ;  /* 0xfffff81502007986 */ /* 0x0083e8000c10190c */
[----:B----4-:R2:W-:Y:S04]  /*0bd0*/  STG.E desc[UR12][R2.64+-0x4], R23 ;  /* 0xfffffc1702007986 */ /* 0x0105e8000c10190c */
[----:B0-----:R-:W3:Y:S04]  /*0be0*/  LDG.E.CONSTANT R17, desc[UR12][R10.64+0x24] ;  /* 0x0000240c0a117981 */ /* 0x001ee8000c1e9900 */
[----:B------:R0:W-:Y:S04]  /*0bf0*/  STG.E desc[UR12][R2.64], R25 ;  /* 0x0000001902007986 */ /* 0x0001e8000c10190c */
[----:B-1----:R-:W4:Y:S04]  /*0c00*/  LDG.E.CONSTANT R21, desc[UR12][R10.64+0x28] ;  /* 0x0000280c0a157981 */ /* 0x002f28000c1e9900 */
[----:B--2---:R-:W2:Y:S04]  /*0c10*/  LDG.E.CONSTANT R23, desc[UR12][R10.64+0x2c] ;  /* 0x00002c0c0a177981 */ /* 0x004ea8000c1e9900 */
[----:B0-----:R0:W2:Y:S01]  /*0c20*/  LDG.E.CONSTANT R25, desc[UR12][R10.64+0x30] ;  /* 0x0000300c0a197981 */ /* 0x0010a2000c1e9900 */
[----:B------:R-:W-:-:S05]  /*0c30*/  VIADD R0, R0, 0x10 ;  /* 0x0000001000007836 */ /* 0x000fca0000000000 */
[----:B------:R-:W-:Y:S01]  /*0c40*/  ISETP.GE.AND P1, PT, R0, R15, PT ;  /* 0x0000000f0000720c */ /* 0x000fe20003f26270 */
[----:B------:R-:W-:Y:S01]  /*0c50*/  STG.E desc[UR12][R12.64+0x10], R27 ;  /* 0x0000101b0c007986 */ /* 0x000fe2000c10190c */
[----:B------:R-:W-:-:S03]  /*0c60*/  IADD3 R18, P4, PT, R2, 0x40, RZ ;  /* 0x0000004002127810 */ /* 0x000fc60007f9e0ff */
[----:B------:R-:W-:Y:S01]  /*0c70*/  STG.E desc[UR12][R2.64+0x8], R29 ;  /* 0x0000081d02007986 */ /* 0x000fe2000c10190c */
[----:B0-----:R-:W-:-:S03]  /*0c80*/  IADD3 R10, P3, PT, R10, 0x40, RZ ;  /* 0x000000400a0a7810 */ /* 0x001fc60007f7e0ff */
[----:B------:R-:W-:Y:S01]  /*0c90*/  STG.E desc[UR12][R2.64+0xc], R31 ;  /* 0x00000c1f02007986 */ /* 0x000fe2000c10190c */
[----:B------:R-:W-:-:S03]  /*0ca0*/  IADD3 R4, P2, PT, R12, 0x40, RZ ;  /* 0x000000400c047810 */ /* 0x000fc60007f5e0ff */
[----:B------:R-:W-:Y:S04]  /*0cb0*/  STG.E desc[UR12][R2.64+0x10], R33 ;  /* 0x0000102102007986 */ /* 0x000fe8000c10190c */
[----:B------:R-:W-:Y:S01]  /*0cc0*/  STG.E desc[UR12][R12.64+0x20], R35 ;  /* 0x000020230c007986 */ /* 0x000fe2000c10190c */
[----:B------:R-:W-:-:S03]  /*0cd0*/  IADD3.X R11, PT, PT, RZ, R11, RZ, P3, !PT ;  /* 0x0000000bff0b7210 */ /* 0x000fc60001ffe4ff */
[----:B------:R-:W-:Y:S04]  /*0ce0*/  STG.E desc[UR12][R2.64+0x18], R37 ;  /* 0x0000182502007986 */ /* 0x000fe8000c10190c */
[----:B------:R-:W-:Y:S04]  /*0cf0*/  STG.E desc[UR12][R2.64+0x1c], R14 ;  /* 0x00001c0e02007986 */ /* 0x000fe8000c10190c */
[----:B---3--:R0:W-:Y:S04]  /*0d00*/  STG.E desc[UR12][R2.64+0x20], R17 ;  /* 0x0000201102007986 */ /* 0x0081e8000c10190c */
[----:B----4-:R1:W-:Y:S01]  /*0d10*/  STG.E desc[UR12][R12.64+0x30], R21 ;  /* 0x000030150c007986 */ /* 0x0103e2000c10190c */
[----:B0-----:R-:W-:-:S03]  /*0d20*/  IADD3.X R17, PT, PT, RZ, R3, RZ, P4, !PT ;  /* 0x00000003ff117210 */ /* 0x001fc600027fe4ff */
[----:B--2---:R-:W-:Y:S04]  /*0d30*/  STG.E desc[UR12][R2.64+0x28], R23 ;  /* 0x0000281702007986 */ /* 0x004fe8000c10190c */
[----:B------:R-:W-:Y:S01]  /*0d40*/  STG.E desc[UR12][R2.64+0x2c], R25 ;  /* 0x00002c1902007986 */ /* 0x000fe2000c10190c */
[----:B-1----:R-:W-:-:S03]  /*0d50*/  IADD3.X R13, PT, PT, RZ, R13, RZ, P2, !PT ;  /* 0x0000000dff0d7210 */ /* 0x002fc600017fe4ff */
[----:B------:R0:W-:Y:S02]  /*0d60*/  STG.E desc[UR12][R2.64+0x30], R16 ;  /* 0x0000301002007986 */ /* 0x0001e4000c10190c */
[----:B0-----:R-:W-:Y:S01]  /*0d70*/  IMAD.MOV.U32 R2, RZ, RZ, R18 ;  /* 0x000000ffff027224 */ /* 0x001fe200078e0012 */
[----:B------:R-:W-:Y:S01]  /*0d80*/  MOV R3, R17 ;  /* 0x0000001100037202 */ /* 0x000fe20000000f00 */
[----:B------:R-:W-:Y:S06]  /*0d90*/  @!P1 BRA `(.L_x_44) ;  /* 0xfffffffc00509947 */ /* 0x000fec000383ffff */
.L_x_43:
[----:B------:R-:W-:-:S04]  /*0da0*/  IADD3 R12, PT, PT, R7, -R0, RZ ;  /* 0x80000000070c7210 */ /* 0x000fc80007ffe0ff */
[----:B------:R-:W-:-:S13]  /*0db0*/  ISETP.GT.AND P1, PT, R12, 0x4, PT ;  /* 0x000000040c00780c */ /* 0x000fda0003f24270 */
[----:B------:R-:W-:Y:S05]  /*0dc0*/  @!P1 BRA `(.L_x_45) ;  /* 0x00000000006c9947 */ /* 0x000fea0003800000 */
[----:B------:R-:W2:Y:S04]  /*0dd0*/  LDG.E.CONSTANT R15, desc[UR12][R10.64+-0x8] ;  /* 0xfffff80c0a0f7981 */ /* 0x000ea8000c1e9900 */
[----:B------:R-:W3:Y:S04]  /*0de0*/  LDG.E.CONSTANT R17, desc[UR12][R10.64+-0x4] ;  /* 0xfffffc0c0a117981 */ /* 0x000ee8000c1e9900 */
[----:B------:R-:W4:Y:S04]  /*0df0*/  LDG.E.CONSTANT R21, desc[UR12][R10.64] ;  /* 0x0000000c0a157981 */ /* 0x000f28000c1e9900 */
[----:B------:R-:W4:Y:S04]  /*0e00*/  LDG.E.CONSTANT R23, desc[UR12][R10.64+0x4] ;  /* 0x0000040c0a177981 */ /* 0x000f28000c1e9900 */
[----:B------:R-:W4:Y:S04]  /*0e10*/  LDG.E.CONSTANT R25, desc[UR12][R10.64+0x8] ;  /* 0x0000080c0a197981 */ /* 0x000f28000c1e9900 */
[----:B------:R-:W4:Y:S04]  /*0e20*/  LDG.E.CONSTANT R27, desc[UR12][R10.64+0xc] ;  /* 0x00000c0c0a1b7981 */ /* 0x000f28000c1e9900 */
[----:B------:R-:W4:Y:S04]  /*0e30*/  LDG.E.CONSTANT R29, desc[UR12][R10.64+0x10] ;  /* 0x0000100c0a1d7981 */ /* 0x000f28000c1e9900 */
[----:B------:R0:W4:Y:S01]  /*0e40*/  LDG.E.CONSTANT R31, desc[UR12][R10.64+0x14] ;  /* 0x0000140c0a1f7981 */ /* 0x000122000c1e9900 */
[----:B------:R-:W-:-:S02]  /*0e50*/  MOV R12, R4 ;  /* 0x00000004000c7202 */ /* 0x000fc40000000f00 */
[----:B------:R-:W-:Y:S02]  /*0e60*/  IADD3 R14, P3, PT, R2, 0x20, RZ ;  /* 0x00000020020e7810 */ /* 0x000fe40007f7e0ff */
[----:B------:R-:W-:Y:S02]  /*0e70*/  IADD3 R4, P1, PT, R4, 0x20, RZ ;  /* 0x0000002004047810 */ /* 0x000fe40007f3e0ff */
[----:B------:R-:W-:Y:S02]  /*0e80*/  PLOP3.LUT P0, PT, PT, PT, PT, 0x8, 0x80 ;  /* 0x000000000080781c */ /* 0x000fe40003f0e170 */
[----:B------:R-:W-:Y:S02]  /*0e90*/  IADD3 R0, PT, PT, R0, 0x8, RZ ;  /* 0x0000000800007810 */ /* 0x000fe40007ffe0ff */
[----:B0-----:R-:W-:-:S05]  /*0ea0*/  IADD3 R10, P2, PT, R10, 0x20, RZ ;  /* 0x000000200a0a7810 */ /* 0x001fca0007f5e0ff */
[----:B------:R-:W-:Y:S01]  /*0eb0*/  IMAD.X R11, RZ, RZ, R11, P2 ;  /* 0x000000ffff0b7224 */ /* 0x000fe200010e060b */
[----:B--2---:R0:W-:Y:S04]  /*0ec0*/  STG.E desc[UR12][R12.64], R15 ;  /* 0x0000000f0c007986 */ /* 0x0041e8000c10190c */
[----:B---3--:R-:W-:Y:S04]  /*0ed0*/  STG.E desc[UR12][R2.64+-0x8], R17 ;  /* 0xfffff81102007986 */ /* 0x008fe8000c10190c */
[----:B----4-:R-:W-:Y:S01]  /*0ee0*/  STG.E desc[UR12][R2.64+-0x4], R21 ;  /* 0xfffffc1502007986 */ /* 0x010fe2000c10190c */
[----:B0-----:R-:W-:-:S03]  /*0ef0*/  IADD3.X R15, PT, PT, RZ, R3, RZ, P3, !PT ;  /* 0x00000003ff0f7210 */ /* 0x001fc60001ffe4ff */
[----:B------:R-:W-:Y:S04]  /*0f00*/  STG.E desc[UR12][R2.64], R23 ;  /* 0x0000001702007986 */ /* 0x000fe8000c10190c */
[----:B------:R0:W-:Y:S04]  /*0f10*/  STG.E desc[UR12][R12.64+0x10], R25 ;  /* 0x000010190c007986 */ /* 0x0001e8000c10190c */
[----:B------:R-:W-:Y:S04]  /*0f20*/  STG.E desc[UR12][R2.64+0x8], R27 ;  /* 0x0000081b02007986 */ /* 0x000fe8000c10190c */
[----:B------:R-:W-:Y:S04]  /*0f30*/  STG.E desc[UR12][R2.64+0xc], R29 ;  /* 0x00000c1d02007986 */ /* 0x000fe8000c10190c */
[----:B------:R1:W-:Y:S01]  /*0f40*/  STG.E desc[UR12][R2.64+0x10], R31 ;  /* 0x0000101f02007986 */ /* 0x0003e2000c10190c */
[----:B0-----:R-:W-:Y:S01]  /*0f50*/  IADD3.X R13, PT, PT, RZ, R13, RZ, P1, !PT ;  /* 0x0000000dff0d7210 */ /* 0x001fe20000ffe4ff */
[----:B-1----:R-:W-:Y:S01]  /*0f60*/  IMAD.MOV.U32 R2, RZ, RZ, R14 ;  /* 0x000000ffff027224 */ /* 0x002fe200078e000e */
[----:B------:R-:W-:-:S07]  /*0f70*/  MOV R3, R15 ;  /* 0x0000000f00037202 */ /* 0x000fce0000000f00 */
.L_x_45:
[----:B------:R-:W-:Y:S02]  /*0f80*/  ISETP.LT.OR P0, PT, R0, R7, P0 ;  /* 0x000000070000720c */ /* 0x000fe40000701670 */
[----:B------:R-:W-:-:S11]  /*0f90*/  MOV R12, R4 ;  /* 0x00000004000c7202 */ /* 0x000fd60000000f00 */
[----:B------:R-:W-:Y:S05]  /*0fa0*/  @!P0 BRA `(.L_x_42) ;  /* 0x0000000000208947 */ /* 0x000fea0003800000 */
[----:B------:R-:W2:Y:S04]  /*0fb0*/  LDG.E.CONSTANT R15, desc[UR12][R10.64+-0x8] ;  /* 0xfffff80c0a0f7981 */ /* 0x000ea8000c1e9900 */
[----:B------:R-:W3:Y:S04]  /*0fc0*/  LDG.E.CONSTANT R17, desc[UR12][R10.64+-0x4] ;  /* 0xfffffc0c0a117981 */ /* 0x000ee8000c1e9900 */
[----:B------:R-:W4:Y:S04]  /*0fd0*/  LDG.E.CONSTANT R21, desc[UR12][R10.64] ;  /* 0x0000000c0a157981 */ /* 0x000f28000c1e9900 */
[----:B------:R-:W4:Y:S04]  /*0fe0*/  LDG.E.CONSTANT R23, desc[UR12][R10.64+0x4] ;  /* 0x0000040c0a177981 */ /* 0x000f28000c1e9900 */
[----:B--2---:R0:W-:Y:S04]  /*0ff0*/  STG.E desc[UR12][R12.64], R15 ;  /* 0x0000000f0c007986 */ /* 0x0041e8000c10190c */
[----:B---3--:R0:W-:Y:S04]  /*1000*/  STG.E desc[UR12][R2.64+-0x8], R17 ;  /* 0xfffff81102007986 */ /* 0x0081e8000c10190c */
[----:B----4-:R0:W-:Y:S04]  /*1010*/  STG.E desc[UR12][R2.64+-0x4], R21 ;  /* 0xfffffc1502007986 */ /* 0x0101e8000c10190c */
[----:B------:R0:W-:Y:S02]  /*1020*/  STG.E desc[UR12][R2.64], R23 ;  /* 0x0000001702007986 */ /* 0x0001e4000c10190c */
.L_x_42:
[----:B------:R-:W-:-:S13]  /*1030*/  ISETP.GE.U32.AND P0, PT, R7, UR5, PT ;  /* 0x0000000507007c0c */ /* 0x000fda000bf06070 */
[----:B------:R-:W-:Y:S05]  /*1040*/  @P0 EXIT ;  /* 0x000000000000094d */ /* 0x000fea0003800000 */
[----:B------:R-:W-:Y:S01]  /*1050*/  UISETP.GE.U32.AND UP0, UPT, UR14, 0x2, UPT ;  /* 0x000000020e00788c */ /* 0x000fe2000bf06070 */
[----:B012---:R-:W-:-:S08]  /*1060*/  HFMA2 R13, -RZ, RZ, 0, 0 ;  /* 0x00000000ff0d7431 */ /* 0x007fd000000001ff */
[----:B------:R-:W-:Y:S05]  /*1070*/  BRA.U !UP0, `(.L_x_46) ;  /* 0x0000000d08c47547 */ /* 0x000fea000b800000 */
[----:B------:R-:W-:Y:S01]  /*1080*/  UIADD3 UR4, UPT, UPT, UR14, -0x2, URZ ;  /* 0xfffffffe0e047890 */ /* 0x000fe2000fffe0ff */
[----:B------:R-:W-:Y:S01]  /*1090*/  IMAD.MOV.U32 R13, RZ, RZ, RZ ;  /* 0x000000ffff0d7224 */ /* 0x000fe200078e00ff */
[----:B------:R-:W-:Y:S02]  /*10a0*/  UIADD3 UR6, UPT, UPT, UR14, -0x1, URZ ;  /* 0xffffffff0e067890 */ /* 0x000fe4000fffe0ff */
[----:B------:R-:W-:Y:S01]  /*10b0*/  UISETP.GE.U32.AND UP0, UPT, UR4, 0x3, UPT ;  /* 0x000000030400788c */ /* 0x000fe2000bf06070 */
[----:B------:R-:W0:Y:S01]  /*10c0*/  LDCU.64 UR10, c[0x0][0x380] ;  /* 0x00007000ff0a77ac */ /* 0x000e220008000a00 */
[----:B------:R-:W-:Y:S01]  /*10d0*/  ULOP3.LUT UR7, UR6, 0x3, URZ, 0xc0, !UPT ;  /* 0x0000000306077892 */ /* 0x000fe2000f8ec0ff */
[----:B------:R-:W-:-:S06]  /*10e0*/  UMOV UR4, 0x1 ;  /* 0x0000000100047882 */ /* 0x000fcc0000000000 */
[----:B------:R-:W-:Y:S05]  /*10f0*/  BRA.U !UP0, `(.L_x_47) ;  /* 0x0000000d08287547 */ /* 0x000fea000b800000 */
[----:B---3--:R-:W1:Y:S01]  /*1100*/  LDC.64 R2, c[0x0][0x380] ;  /* 0x0000e000ff027b82 */ /* 0x008e620000000a00 */
[----:B------:R-:W-:Y:S01]  /*1110*/  ULOP3.LUT UR6, UR6, 0xfffffffc, URZ, 0xc0, !UPT ;  /* 0xfffffffc06067892 */ /* 0x000fe2000f8ec0ff */
[----:B------:R-:W-:Y:S01]  /*1120*/  HFMA2 R13, -RZ, RZ, 0, 0 ;  /* 0x00000000ff0d7431 */ /* 0x000fe200000001ff */
[----:B------:R-:W-:Y:S01]  /*1130*/  UMOV UR4, 0xfffffffc ;  /* 0xfffffffc00047882 */ /* 0x000fe20000000000 */
[----:B------:R-:W-:Y:S01]  /*1140*/  UMOV UR5, 0xffffffff ;  /* 0xffffffff00057882 */ /* 0x000fe20000000000 */
[----:B------:R-:W-:Y:S02]  /*1150*/  UIADD3 UR6, UPT, UPT, -UR6, URZ, URZ ;  /* 0x000000ff06067290 */ /* 0x000fe4000fffe1ff */
[----:B0-----:R-:W-:Y:S01]  /*1160*/  UIMAD.WIDE.U32 UR4, UR10, 0x1, UR4 ;  /* 0x000000010a0478a5 */ /* 0x001fe2000f8e0004 */
[----:B------:R-:W0:Y:S01]  /*1170*/  S2UR UR9, SR_CgaCtaId ;  /* 0x00000000000979c3 */ /* 0x000e220000008800 */
[----:B------:R-:W-:Y:S01]  /*1180*/  UISETP.GE.AND UP0, UPT, UR6, URZ, UPT ;  /* 0x000000ff0600728c */ /* 0x000fe2000bf06270 */
[----:B------:R-:W-:Y:S01]  /*1190*/  UMOV UR8, 0x400 ;  /* 0x0000040000087882 */ /* 0x000fe20000000000 */
[----:B-1----:R-:W-:-:S02]  /*11a0*/  IMAD.WIDE.U32 R10, R5, 0x4, R2 ;  /* 0x00000004050a7825 */ /* 0x002fc400078e0002 */
[----:B------:R-:W-:Y:S02]  /*11b0*/  MOV R3, UR5 ;  /* 0x0000000500037c02 */ /* 0x000fe40008000f00 */
[----:B------:R-:W-:Y:S01]  /*11c0*/  MOV R2, UR4 ;  /* 0x0000000400027c02 */ /* 0x000fe20008000f00 */
[----:B------:R-:W-:Y:S01]  /*11d0*/  UMOV UR4, URZ ;  /* 0x000000ff00047c82 */ /* 0x000fe20008000000 */
[----:B------:R-:W-:Y:S01]  /*11e0*/  IADD3 R10, P0, PT, R10, 0x8, RZ ;  /* 0x000000080a0a7810 */ /* 0x000fe20007f1e0ff */
[----:B0-----:R-:W-:Y:S02]  /*11f0*/  ULEA UR8, UR9, UR8, 0x18 ;  /* 0x0000000809087291 */ /* 0x001fe4000f8ec0ff */
[----:B------:R-:W-:Y:S02]  /*1200*/  UIADD3 UR9, UPT, UPT, UR5, UR11, URZ ;  /* 0x0000000b05097290 */ /* 0x000fe4000fffe0ff */
[----:B------:R-:W-:Y:S01]  /*1210*/  IMAD.X R11, RZ, RZ, R11, P0 ;  /* 0x000000ffff0b7224 */ /* 0x000fe200000e060b */
[----:B------:R-:W-:-:S03]  /*1220*/  UIADD3 UR8, UPT, UPT, UR8, 0x8, URZ ;  /* 0x0000000808087890 */ /* 0x000fc6000fffe0ff */
[----:B------:R-:W-:Y:S01]  /*1230*/  MOV R3, UR9 ;  /* 0x0000000900037c02 */ /* 0x000fe20008000f00 */
[----:B------:R-:W-:Y:S08]  /*1240*/  BRA.U UP0, `(.L_x_48) ;  /* 0x00000009005c7547 */ /* 0x000ff0000b800000 */
[----:B------:R-:W-:Y:S02]  /*1250*/  UIADD3 UR5, UPT, UPT, -UR6, URZ, URZ ;  /* 0x000000ff06057290 */ /* 0x000fe4000fffe1ff */
[----:B------:R-:W-:Y:S02]  /*1260*/  UPLOP3.LUT UP0, UPT, UPT, UPT, UPT, 0x80, 0x8 ;  /* 0x000000000008789c */ /* 0x000fe40003f0f070 */
[----:B------:R-:W-:-:S09]  /*1270*/  UISETP.GT.AND UP1, UPT, UR5, 0xc, UPT ;  /* 0x0000000c0500788c */ /* 0x000fd2000bf24270 */
[----:B------:R-:W-:Y:S05]  /*1280*/  BRA.U !UP1, `(.L_x_49) ;  /* 0x0000000509747547 */ /* 0x000fea000b800000 */
[----:B------:R-:W-:-:S11]  /*1290*/  UPLOP3.LUT UP0, UPT, UPT, UPT, UPT, 0x40, 0x4 ;  /* 0x000000000004789c */ /* 0x000fd60003f0e870 */
.L_x_50:
[C---:B-1----:R-:W-:Y:S01]  /*12a0*/  IMAD.WIDE R14, R19.reuse, 0x4, R2 ;  /* 0x00000004130e7825 */ /* 0x042fe200078e0202 */
[----:B------:R-:W2:Y:S04]  /*12b0*/  LDG.E.CONSTANT R0, desc[UR12][R10.64+-0x4] ;  /* 0xfffffc0c0a007981 */ /* 0x000ea8000c1e9900 */
[----:B------:R-:W2:Y:S04]  /*12c0*/  LDG.E.CONSTANT R16, desc[UR12][R10.64] ;  /* 0x0000000c0a107981 */ /* 0x000ea8000c1e9900 */
[----:B------:R-:W3:Y:S04]  /*12d0*/  LDG.E.CONSTANT R15, desc[UR12][R14.64] ;  /* 0x0000000c0e0f7981 */ /* 0x000ee8000c1e9900 */
[----:B------:R-:W4:Y:S01]  /*12e0*/  LDG.E.CONSTANT R21, desc[UR12][R10.64+0x4] ;  /* 0x0000040c0a157981 */ /* 0x000f22000c1e9900 */
[----:B------:R-:W-:-:S03]  /*12f0*/  IADD3 R23, PT, PT, R19, 0x4, RZ ;  /* 0x0000000413177810 */ /* 0x000fc60007ffe0ff */
[----:B------:R-:W4:Y:S02]  /*1300*/  LDG.E.CONSTANT R12, desc[UR12][R10.64+0x8] ;  /* 0x0000080c0a0c7981 */ /* 0x000f24000c1e9900 */
[----:B------:R-:W-:Y:S02]  /*1310*/  IMAD.WIDE R22, R23, 0x4, R2 ;  /* 0x0000000417167825 */ /* 0x000fe400078e0202 */
[----:B------:R-:W4:Y:S04]  /*1320*/  LDG.E.CONSTANT R20, desc[UR12][R10.64+0xc] ;  /* 0x00000c0c0a147981 */ /* 0x000f28000c1e9900 */
[----:B------:R0:W4:Y:S04]  /*1330*/  LDG.E.CONSTANT R27, desc[UR12][R22.64] ;  /* 0x0000000c161b7981 */ /* 0x000128000c1e9900 */
[----:B------:R-:W4:Y:S04]  /*1340*/  LDG.E.CONSTANT R25, desc[UR12][R10.64+0x10] ;  /* 0x0000100c0a197981 */ /* 0x000f28000c1e9900 */
[----:B------:R-:W4:Y:S01]  /*1350*/  LDG.E.CONSTANT R4, desc[UR12][R10.64+0x14] ;  /* 0x0000140c0a047981 */ /* 0x000f22000c1e9900 */
[----:B------:R-:W-:-:S03]  /*1360*/  IADD3 R17, PT, PT, R19, 0x8, RZ ;  /* 0x0000000813117810 */ /* 0x000fc60007ffe0ff */
[----:B------:R-:W4:Y:S01]  /*1370*/  LDG.E.CONSTANT R23, desc[UR12][R10.64+0x18] ;  /* 0x0000180c0a177981 */ /* 0x000f22000c1e9900 */
[----:B------:R-:W-:-:S03]  /*1380*/  VIADD R31, R19, 0xc ;  /* 0x0000000c131f7836 */ /* 0x000fc60000000000 */
[----:B------:R-:W4:Y:S04]  /*1390*/  LDG.E.CONSTANT R28, desc[UR12][R10.64+0x20] ;  /* 0x0000200c0a1c7981 */ /* 0x000f28000c1e9900 */
[----:B------:R-:W4:Y:S01]  /*13a0*/  LDG.E.CONSTANT R30, desc[UR12][R10.64+0x28] ;  /* 0x0000280c0a1e7981 */ /* 0x000f22000c1e9900 */
[C---:B--2---:R-:W-:Y:S01]  /*13b0*/  FADD R18, -R0.reuse, R16 ;  /* 0x0000001000127221 */ /* 0x044fe20000000100 */
[----:B---3--:R-:W-:Y:S01]  /*13c0*/  FADD R0, R0, -R15 ;  /* 0x8000000f00007221 */ /* 0x008fe20000000000 */
[----:B----4-:R-:W-:Y:S01]  /*13d0*/  FADD R24, -R16, R21 ;  /* 0x0000001510187221 */ /* 0x010fe20000000100 */
[----:B------:R-:W-:-:S04]  /*13e0*/  IMAD.WIDE R16, R17, 0x4, R2 ;  /* 0x0000000411107825 */ /* 0x000fc800078e0202 */
[----:B------:R-:W-:Y:S01]  /*13f0*/  FADD R13, |R0|, R13 ;  /* 0x0000000d000d7221 */ /* 0x000fe20000000200 */
[----:B------:R-:W-:Y:S01]  /*1400*/  FADD R14, |R18|, -RZ ;  /* 0x800000ff120e7221 */ /* 0x000fe20000000200 */
[----:B------:R-:W-:Y:S02]  /*1410*/  FADD R29, -R21, R12 ;  /* 0x0000000c151d7221 */ /* 0x000fe40000000100 */
[----:B------:R-:W-:Y:S01]  /*1420*/  FADD R13, R13, |R18| ;  /* 0x400000120d0d7221 */ /* 0x000fe20000000000 */
[----:B------:R-:W2:Y:S04]  /*1430*/  LDG.E.CONSTANT R21, desc[UR12][R10.64+0x1c] ;  /* 0x00001c0c0a157981 */ /* 0x000ea8000c1e9900 */
[----:B------:R-:W3:Y:S01]  /*1440*/  LDG.E.CONSTANT R18, desc[UR12][R16.64] ;  /* 0x0000000c10127981 */ /* 0x000ee2000c1e9900 */
[----:B0-----:R-:W-:Y:S01]  /*1450*/  FADD R22, R13, |R24| ;  /* 0x400000180d167221 */ /* 0x001fe20000000000 */
[----:B------:R-:W-:-:S04]  /*1460*/  IMAD.WIDE R12, R31, 0x4, R2 ;  /* 0x000000041f0c7825 */ /* 0x000fc800078e0202 */
[----:B------:R-:W-:Y:S01]  /*1470*/  FADD R15, |R24|, -RZ ;  /* 0x800000ff180f7221 */ /* 0x000fe20000000200 */
[----:B------:R-:W4:Y:S01]  /*1480*/  LDG.E.CONSTANT R31, desc[UR12][R10.64+0x24] ;  /* 0x0000240c0a1f7981 */ /* 0x000f22000c1e9900 */
[----:B------:R-:W-:Y:S01]  /*1490*/  FADD R26, R22, |R29| ;  /* 0x4000001d161a7221 */ /* 0x000fe20000000000 */
[----:B------:R-:W-:Y:S02]  /*14a0*/  FADD R27, R20, -R27 ;  /* 0x8000001b141b7221 */ /* 0x000fe40000000000 */
[----:B------:R0:W-:Y:S04]  /*14b0*/  STS.64 [UR8], R14 ;  /* 0x0000000eff007988 */ /* 0x0001e80008000a08 */
[----:B------:R1:W4:Y:S01]  /*14c0*/  LDG.E.CONSTANT R22, desc[UR12][R12.64] ;  /* 0x0000000c0c167981 */ /* 0x000322000c1e9900 */
[----:B------:R-:W-:-:S03]  /*14d0*/  FADD R33, R26, |R27| ;  /* 0x4000001b1a217221 */ /* 0x000fc60000000000 */
[----:B------:R-:W4:Y:S01]  /*14e0*/  LDG.E.CONSTANT R26, desc[UR12][R10.64+0x30] ;  /* 0x0000300c0a1a7981 */ /* 0x000f22000c1e9900 */
[----:B0-----:R-:W-:-:S03]  /*14f0*/  FADD R14, |R29|, -RZ ;  /* 0x800000ff1d0e7221 */ /* 0x001fc60000000200 */
[----:B------:R-:W4:Y:S01]  /*1500*/  LDG.E.CONSTANT R29, desc[UR12][R10.64+0x2c] ;  /* 0x00002c0c0a1d7981 */ /* 0x000f22000c1e9900 */
[----:B------:R-:W-:Y:S01]  /*1510*/  FADD R15, |R27|, -RZ ;  /* 0x800000ff1b0f7221 */ /* 0x000fe20000000200 */
[----:B------:R-:W-:Y:S01]  /*1520*/  FADD R20, -R20, R25 ;  /* 0x0000001914147221 */ /* 0x000fe20000000100 */
[----:B------:R-:W-:Y:S01]  /*1530*/  FADD R24, -R25, R4 ;  /* 0x0000000419187221 */ /* 0x000fe20000000100 */
[----:B------:R-:W4:Y:S04]  /*1540*/  LDG.E.CONSTANT R27, desc[UR12][R10.64+0x34] ;  /* 0x0000340c0a1b7981 */ /* 0x000f28000c1e9900 */
[----:B------:R0:W4:Y:S01]  /*1550*/  LDG.E.CONSTANT R25, desc[UR12][R10.64+0x38] ;  /* 0x0000380c0a197981 */ /* 0x000122000c1e9900 */
[----:B------:R-:W-:Y:S01]  /*1560*/  FADD R33, R33, |R20| ;  /* 0x4000001421217221 */ /* 0x000fe20000000000 */
[----:B------:R-:W-:-:S03]  /*1570*/  FADD R4, -R4, R23 ;  /* 0x0000001704047221 */ /* 0x000fc60000000100 */
[----:B------:R-:W-:Y:S01]  /*1580*/  FADD R33, R33, |R24| ;  /* 0x4000001821217221 */ /* 0x000fe20000000000 */
[----:B------:R2:W-:Y:S03]  /*1590*/  STS.64 [UR8+0x8], R14 ;  /* 0x0000080eff007988 */ /* 0x0005e60008000a08 */
[----:B------:R-:W-:Y:S01]  /*15a0*/  FADD R33, R33, |R4| ;  /* 0x4000000421217221 */ /* 0x000fe20000000000 */
[----:B-1----:R-:W-:Y:S01]  /*15b0*/  FADD R12, |R4|, -RZ ;  /* 0x800000ff040c7221 */ /* 0x002fe20000000200 */
[----:B------:R-:W-:Y:S01]  /*15c0*/  FADD R16, |R20|, -RZ ;  /* 0x800000ff14107221 */ /* 0x000fe20000000200 */
[----:B------:R-:W-:Y:S01]  /*15d0*/  FADD R17, |R24|, -RZ ;  /* 0x800000ff18117221 */ /* 0x000fe20000000200 */
[----:B------:R-:W-:Y:S01]  /*15e0*/  UIADD3 UR6, UPT, UPT, UR6, 0x10, URZ ;  /* 0x0000001006067890 */ /* 0x000fe2000fffe0ff */
[----:B------:R-:W-:-:S03]  /*15f0*/  FADD R0, |R0|, -RZ ;  /* 0x800000ff00007221 */ /* 0x000fc60000000200 */
[----:B------:R-:W-:Y:S01]  /*1600*/  UISETP.GE.AND UP1, UPT, UR6, -0xc, UPT ;  /* 0xfffffff40600788c */ /* 0x000fe2000bf26270 */
[----:B------:R-:W-:Y:S01]  /*1610*/  STS.64 [UR8+0x10], R16 ;  /* 0x00001010ff007988 */ /* 0x000fe20008000a08 */
[----:B0-----:R-:W-:-:S03]  /*1620*/  IADD3 R10, P0, PT, R10, 0x40, RZ ;  /* 0x000000400a0a7810 */ /* 0x001fc60007f1e0ff */
[----:B------:R-:W-:Y:S01]  /*1630*/  STS [UR8+-0x4], R0 ;  /* 0xfffffc00ff007988 */ /* 0x000fe20008000808 */
[----:B------:R-:W-:Y:S02]  /*1640*/  IADD3.X R11, PT, PT, RZ, R11, RZ, P0, !PT ;  /* 0x0000000bff0b7210 */ /* 0x000fe400007fe4ff */
[----:B------:R-:W-:Y:S01]  /*1650*/  IADD3 R19, PT, PT, R19, 0x10, RZ ;  /* 0x0000001013137810 */ /* 0x000fe20007ffe0ff */
[----:B------:R-:W-:Y:S01]  /*1660*/  UIADD3 UR4, UPT, UPT, UR4, 0x10, URZ ;  /* 0x0000001004047890 */ /* 0x000fe2000fffe0ff */
[C---:B--2---:R-:W-:Y:S01]  /*1670*/  FADD R14, -R21.reuse, R28 ;  /* 0x0000001c150e7221 */ /* 0x044fe20000000100 */
[----:B---3--:R-:W-:-:S04]  /*1680*/  FADD R18, R21, -R18 ;  /* 0x8000001215127221 */ /* 0x008fc80000000000 */
[----:B------:R-:W-:Y:S01]  /*1690*/  FADD R33, R33, |R18| ;  /* 0x4000001221217221 */ /* 0x000fe20000000000 */
[----:B----4-:R-:W-:-:S03]  /*16a0*/  FADD R28, -R28, R31 ;  /* 0x0000001f1c1c7221 */ /* 0x010fc60000000100 */
[----:B------:R-:W-:Y:S01]  /*16b0*/  FADD R33, R33, |R14| ;  /* 0x4000000e21217221 */ /* 0x000fe20000000000 */
[----:B------:R-:W-:Y:S01]  /*16c0*/  FADD R30, -R31, R30 ;  /* 0x0000001e1f1e7221 */ /* 0x000fe20000000100 */
[----:B------:R-:W-:Y:S02]  /*16d0*/  FADD R13, |R18|, -RZ ;  /* 0x800000ff120d7221 */ /* 0x000fe40000000200 */
[----:B------:R-:W-:-:S04]  /*16e0*/  FADD R33, R33, |R28| ;  /* 0x4000001c21217221 */ /* 0x000fc80000000000 */
[----:B------:R-:W-:Y:S01]  /*16f0*/  FADD R33, R33, |R30| ;  /* 0x4000001e21217221 */ /* 0x000fe20000000000 */
[----:B------:R0:W-:Y:S01]  /*1700*/  STS.64 [UR8+0x18], R12 ;  /* 0x0000180cff007988 */ /* 0x0001e20008000a08 */
[C---:B------:R-:W-:Y:S01]  /*1710*/  FADD R22, R29.reuse, -R22 ;  /* 0x800000161d167221 */ /* 0x040fe20000000000 */
[----:B------:R-:W-:-:S03]  /*1720*/  FADD R29, -R29, R26 ;  /* 0x0000001a1d1d7221 */ /* 0x000fc60000000100 */
[----:B0-----:R-:W-:Y:S01]  /*1730*/  FADD R13, |R22|, -RZ ;  /* 0x800000ff160d7221 */ /* 0x001fe20000000200 */
[----:B------:R-:W-:Y:S01]  /*1740*/  FADD R22, R33, |R22| ;  /* 0x4000001621167221 */ /* 0x000fe20000000000 */
[----:B------:R-:W-:Y:S01]  /*1750*/  FADD R26, -R26, R27 ;  /* 0x0000001b1a1a7221 */ /* 0x000fe20000000100 */
[----:B------:R-:W-:Y:S01]  /*1760*/  FADD R16, |R29|, -RZ ;  /* 0x800000ff1d107221 */ /* 0x000fe20000000200 */
[----:B------:R-:W-:Y:S01]  /*1770*/  FADD R25, -R27, R25 ;  /* 0x000000191b197221 */ /* 0x000fe20000000100 */
[----:B------:R-:W-:Y:S01]  /*1780*/  FADD R29, R22, |R29| ;  /* 0x4000001d161d7221 */ /* 0x000fe20000000000 */
[----:B------:R-:W-:Y:S01]  /*1790*/  FADD R12, |R30|, -RZ ;  /* 0x800000ff1e0c7221 */ /* 0x000fe20000000200 */
[----:B------:R-:W-:Y:S01]  /*17a0*/  FADD R17, |R26|, -RZ ;  /* 0x800000ff1a117221 */ /* 0x000fe20000000200 */
[----:B------:R-:W-:Y:S01]  /*17b0*/  FADD R14, |R14|, -RZ ;  /* 0x800000ff0e0e7221 */ /* 0x000fe20000000200 */
[----:B------:R-:W-:Y:S01]  /*17c0*/  FADD R26, R29, |R26| ;  /* 0x4000001a1d1a7221 */ /* 0x000fe20000000000 */
[----:B------:R-:W-:Y:S01]  /*17d0*/  FADD R15, |R28|, -RZ ;  /* 0x800000ff1c0f7221 */ /* 0x000fe20000000200 */
[----:B------:R-:W-:Y:S01]  /*17e0*/  FADD R0, |R25|, -RZ ;  /* 0x800000ff19007221 */ /* 0x000fe20000000200 */
[----:B------:R0:W-:Y:S04]  /*17f0*/  STS.64 [UR8+0x28], R12 ;  /* 0x0000280cff007988 */ /* 0x0001e80008000a08 */
[----:B------:R1:W-:Y:S04]  /*1800*/  STS.64 [UR8+0x20], R14 ;  /* 0x0000200eff007988 */ /* 0x0003e80008000a08 */
[----:B------:R1:W-:Y:S01]  /*1810*/  STS.64 [UR8+0x30], R16 ;  /* 0x00003010ff007988 */ /* 0x0003e20008000a08 */
[----:B0-----:R-:W-:-:S03]  /*1820*/  FADD R13, R26, |R25| ;  /* 0x400000191a0d7221 */ /* 0x001fc60000000000 */
[----:B------:R1:W-:Y:S01]  /*1830*/  STS [UR8+0x38], R0 ;  /* 0x00003800ff007988 */ /* 0x0003e20008000808 */
[----:B------:R-:W-:Y:S01]  /*1840*/  UIADD3 UR8, UPT, UPT, UR8, 0x40, URZ ;  /* 0x0000004008087890 */ /* 0x000fe2000fffe0ff */
[----:B------:R-:W-:Y:S11]  /*1850*/  BRA.U !UP1, `(.L_x_50) ;  /* 0xfffffff909907547 */ /* 0x000ff6000b83ffff */
.L_x_49:
[----:B------:R-:W-:-:S04]  /*1860*/  UIADD3 UR5, UPT, UPT, -UR6, URZ, URZ ;  /* 0x000000ff06057290 */ /* 0x000fc8000fffe1ff */
[----:B------:R-:W-:-:S09]  /*1870*/  UISETP.GT.AND UP1, UPT, UR5, 0x4, UPT ;  /* 0x000000040500788c */ /* 0x000fd2000bf24270 */
[----:B------:R-:W-:Y:S05]  /*1880*/  BRA.U !UP1, `(.L_x_51) ;  /* 0x0000000109c47547 */ /* 0x000fea000b800000 */
[C---:B------:R-:W-:Y:S01]  /*1890*/  IMAD.WIDE R20, R19.reuse, 0x4, R2 ;  /* 0x0000000413147825 */ /* 0x040fe200078e0202 */
[----:B-1----:R-:W2:Y:S01]  /*18a0*/  LDG.E.CONSTANT R0, desc[UR12][R10.64+-0x4] ;  /* 0xfffffc0c0a007981 */ /* 0x002ea2000c1e9900 */
[----:B------:R-:W-:-:S03]  /*18b0*/  IADD3 R23, PT, PT, R19, 0x4, RZ ;  /* 0x0000000413177810 */ /* 0x000fc60007ffe0ff */
[----:B------:R-:W2:Y:S04]  /*18c0*/  LDG.E.CONSTANT R25, desc[UR12][R10.64] ;  /* 0x0000000c0a197981 */ /* 0x000ea8000c1e9900 */
[----:B------:R-:W3:Y:S01]  /*18d0*/  LDG.E.CONSTANT R21, desc[UR12][R20.64] ;  /* 0x0000000c14157981 */ /* 0x000ee2000c1e9900 */
[----:B------:R-:W-:-:S03]  /*18e0*/  IMAD.WIDE R22, R23, 0x4, R2 ;  /* 0x0000000417167825 */ /* 0x000fc600078e0202 */
[----:B------:R-:W4:Y:S04]  /*18f0*/  LDG.E.CONSTANT R18, desc[UR12][R10.64+0x4] ;  /* 0x0000040c0a127981 */ /* 0x000f28000c1e9900 */
[----:B------:R-:W4:Y:S04]  /*1900*/  LDG.E.CONSTANT R23, desc[UR12][R22.64] ;  /* 0x0000000c16177981 */ /* 0x000f28000c1e9900 */
[----:B------:R-:W4:Y:S04]  /*1910*/  LDG.E.CONSTANT R24, desc[UR12][R10.64+0xc] ;  /* 0x00000c0c0a187981 */ /* 0x000f28000c1e9900 */
[----:B------:R-:W4:Y:S04]  /*1920*/  LDG.E.CONSTANT R27, desc[UR12][R10.64+0x8] ;  /* 0x0000080c0a1b7981 */ /* 0x000f28000c1e9900 */
[----:B------:R-:W4:Y:S04]  /*1930*/  LDG.E.CONSTANT R17, desc[UR12][R10.64+0x10] ;  /* 0x0000100c0a117981 */ /* 0x000f28000c1e9900 */
[----:B------:R-:W4:Y:S04]  /*1940*/  LDG.E.CONSTANT R12, desc[UR12][R10.64+0x14] ;  /* 0x0000140c0a0c7981 */ /* 0x000f28000c1e9900 */
[----:B------:R0:W4:Y:S01]  /*1950*/  LDG.E.CONSTANT R15, desc[UR12][R10.64+0x18] ;  /* 0x0000180c0a0f7981 */ /* 0x000122000c1e9900 */
[----:B------:R-:W-:Y:S01]  /*1960*/  IADD3 R19, PT, PT, R19, 0x8, RZ ;  /* 0x0000000813137810 */ /* 0x000fe20007ffe0ff */
[----:B------:R-:W-:Y:S01]  /*1970*/  UIADD3 UR6, UPT, UPT, UR6, 0x8, URZ ;  /* 0x0000000806067890 */ /* 0x000fe2000fffe0ff */
[----:B0-----:R-:W-:Y:S01]  /*1980*/  IADD3 R10, P0, PT, R10, 0x20, RZ ;  /* 0x000000200a0a7810 */ /* 0x001fe20007f1e0ff */
[----:B------:R-:W-:-:S04]  /*1990*/  UIADD3 UR4, UPT, UPT, UR4, 0x8, URZ ;  /* 0x0000000804047890 */ /* 0x000fc8000fffe0ff */
[----:B------:R-:W-:Y:S01]  /*19a0*/  IMAD.X R11, RZ, RZ, R11, P0 ;  /* 0x000000ffff0b7224 */ /* 0x000fe200000e060b */
[----:B------:R-:W-:Y:S01]  /*19b0*/  UPLOP3.LUT UP0, UPT, UPT, UPT, UPT, 0x40, 0x4 ;  /* 0x000000000004789c */ /* 0x000fe20003f0e870 */
[C---:B--2---:R-:W-:Y:S01]  /*19c0*/  FADD R14, -R0.reuse, R25 ;  /* 0x00000019000e7221 */ /* 0x044fe20000000100 */
[----:B---3--:R-:W-:-:S04]  /*19d0*/  FADD R4, R0, -R21 ;  /* 0x8000001500047221 */ /* 0x008fc80000000000 */
[----:B------:R-:W-:Y:S01]  /*19e0*/  FADD R13, R13, |R4| ;  /* 0x400000040d0d7221 */ /* 0x000fe20000000000 */
[----:B----4-:R-:W-:Y:S01]  /*19f0*/  FADD R16, -R25, R18 ;  /* 0x0000001219107221 */ /* 0x010fe20000000100 */
[----:B------:R-:W-:Y:S02]  /*1a00*/  FADD R26, |R4|, -RZ ;  /* 0x800000ff041a7221 */ /* 0x000fe40000000200 */
[----:B------:R-:W-:Y:S01]  /*1a10*/  FADD R13, R13, |R14| ;  /* 0x4000000e0d0d7221 */ /* 0x000fe20000000000 */
[----:B------:R-:W-:-:S03]  /*1a20*/  FADD R4, R24, -R23 ;  /* 0x8000001718047221 */ /* 0x000fc60000000000 */
[----:B------:R-:W-:Y:S01]  /*1a30*/  FADD R23, R13, |R16| ;  /* 0x400000100d177221 */ /* 0x000fe20000000000 */
[----:B------:R-:W-:-:S04]  /*1a40*/  FADD R18, -R18, R27 ;  /* 0x0000001b12127221 */ /* 0x000fc80000000100 */
[----:B------:R-:W-:Y:S01]  /*1a50*/  FADD R23, R23, |R18| ;  /* 0x4000001217177221 */ /* 0x000fe20000000000 */
[----:B------:R-:W-:-:S03]  /*1a60*/  FADD R0, -R24, R17 ;  /* 0x0000001118007221 */ /* 0x000fc60000000100 */
[----:B------:R-:W-:Y:S01]  /*1a70*/  FADD R23, R23, |R4| ;  /* 0x4000000417177221 */ /* 0x000fe20000000000 */
[----:B------:R-:W-:Y:S01]  /*1a80*/  FADD R20, -R17, R12 ;  /* 0x0000000c11147221 */ /* 0x000fe20000000100 */
[----:B------:R-:W-:Y:S02]  /*1a90*/  FADD R13, |R16|, -RZ ;  /* 0x800000ff100d7221 */ /* 0x000fe40000000200 */
[----:B------:R-:W-:Y:S01]  /*1aa0*/  FADD R23, R23, |R0| ;  /* 0x4000000017177221 */ /* 0x000fe20000000000 */
[----:B------:R-:W-:Y:S01]  /*1ab0*/  FADD R21, -R12, R15 ;  /* 0x0000000f0c157221 */ /* 0x000fe20000000100 */
[----:B------:R-:W-:Y:S01]  /*1ac0*/  FADD R12, |R14|, -RZ ;  /* 0x800000ff0e0c7221 */ /* 0x000fe20000000200 */
[----:B------:R-:W-:Y:S01]  /*1ad0*/  FADD R17, |R20|, -RZ ;  /* 0x800000ff14117221 */ /* 0x000fe20000000200 */
[----:B------:R-:W-:Y:S01]  /*1ae0*/  FADD R20, R23, |R20| ;  /* 0x4000001417147221 */ /* 0x000fe20000000000 */
[----:B------:R-:W-:Y:S01]  /*1af0*/  FADD R14, |R18|, -RZ ;  /* 0x800000ff120e7221 */ /* 0x000fe20000000200 */
[----:B------:R-:W-:Y:S01]  /*1b00*/  FADD R16, |R0|, -RZ ;  /* 0x800000ff00107221 */ /* 0x000fe20000000200 */
[----:B------:R-:W-:Y:S01]  /*1b10*/  FADD R15, |R4|, -RZ ;  /* 0x800000ff040f7221 */ /* 0x000fe20000000200 */
[----:B------:R-:W-:Y:S01]  /*1b20*/  FADD R22, |R21|, -RZ ;  /* 0x800000ff15167221 */ /* 0x000fe20000000200 */
[----:B------:R0:W-:Y:S04]  /*1b30*/  STS.64 [UR8], R12 ;  /* 0x0000000cff007988 */ /* 0x0001e80008000a08 */
[----:B------:R2:W-:Y:S04]  /*1b40*/  STS [UR8+-0x4], R26 ;  /* 0xfffffc1aff007988 */ /* 0x0005e80008000808 */
[----:B------:R2:W-:Y:S01]  /*1b50*/  STS.64 [UR8+0x8], R14 ;  /* 0x0000080eff007988 */ /* 0x0005e20008000a08 */
[----:B0-----:R-:W-:-:S03]  /*1b60*/  FADD R13, R20, |R21| ;  /* 0x40000015140d7221 */ /* 0x001fc60000000000 */
[----:B------:R2:W-:Y:S04]  /*1b70*/  STS.64 [UR8+0x10], R16 ;  /* 0x00001010ff007988 */ /* 0x0005e80008000a08 */
[----:B------:R2:W-:Y:S01]  /*1b80*/  STS [UR8+0x18], R22 ;  /* 0x00001816ff007988 */ /* 0x0005e20008000808 */
[----:B------:R-:W-:-:S12]  /*1b90*/  UIADD3 UR8, UPT, UPT, UR8, 0x20, URZ ;  /* 0x0000002008087890 */ /* 0x000fd8000fffe0ff */
.L_x_51:
[----:B------:R-:W-:-:S09]  /*1ba0*/  UISETP.NE.OR UP0, UPT, UR6, URZ, UP0 ;  /* 0x000000ff0600728c */ /* 0x000fd20008705670 */
[----:B------:R-:W-:Y:S05]  /*1bb0*/  BRA.U !UP0, `(.L_x_52) ;  /* 0x0000000108747547 */ /* 0x000fea000b800000 */
.L_x_48:
[----:B-12---:R-:W-:Y:S01]  /*1bc0*/  IMAD.WIDE R16, R19, 0x4, R2 ;  /* 0x0000000413107825 */ /* 0x006fe200078e0202 */
[----:B------:R-:W2:Y:S04]  /*1bd0*/  LDG.E.CONSTANT R0, desc[UR12][R10.64+-0x4] ;  /* 0xfffffc0c0a007981 */ /* 0x000ea8000c1e9900 */
[----:B0-----:R-:W2:Y:S04]  /*1be0*/  LDG.E.CONSTANT R15, desc[UR12][R10.64] ;  /* 0x0000000c0a0f7981 */ /* 0x001ea8000c1e9900 */
[----:B------:R-:W3:Y:S04]  /*1bf0*/  LDG.E.CONSTANT R17, desc[UR12][R16.64] ;  /* 0x0000000c10117981 */ /* 0x000ee8000c1e9900 */
[----:B------:R-:W4:Y:S04]  /*1c00*/  LDG.E.CONSTANT R4, desc[UR12][R10.64+0x4] ;  /* 0x0000040c0a047981 */ /* 0x000f28000c1e9900 */
[----:B------:R0:W4:Y:S01]  /*1c10*/  LDG.E.CONSTANT R25, desc[UR12][R10.64+0x8] ;  /* 0x0000080c0a197981 */ /* 0x000122000c1e9900 */
[----:B------:R-:W-:-:S04]  /*1c20*/  UIADD3 UR6, UPT, UPT, UR6, 0x4, URZ ;  /* 0x0000000406067890 */ /* 0x000fc8000fffe0ff */
[----:B------:R-:W-:Y:S01]  /*1c30*/  UISETP.NE.AND UP0, UPT, UR6, URZ, UPT ;  /* 0x000000ff0600728c */ /* 0x000fe2000bf05270 */
[----:B------:R-:W-:Y:S02]  /*1c40*/  IADD3 R19, PT, PT, R19, 0x4, RZ ;  /* 0x0000000413137810 */ /* 0x000fe40007ffe0ff */
[----:B0-----:R-:W-:Y:S01]  /*1c50*/  IADD3 R10, P0, PT, R10, 0x10, RZ ;  /* 0x000000100a0a7810 */ /* 0x001fe20007f1e0ff */
[----:B------:R-:W-:-:S03]  /*1c60*/  UIADD3 UR4, UPT, UPT, UR4, 0x4, URZ ;  /* 0x0000000404047890 */ /* 0x000fc6000fffe0ff */
[----:B------:R-:W-:Y:S01]  /*1c70*/  IADD3.X R11, PT, PT, RZ, R11, RZ, P0, !PT ;  /* 0x0000000bff0b7210 */ /* 0x000fe200007fe4ff */
[C---:B--2---:R-:W-:Y:S01]  /*1c80*/  FADD R21, -R0.reuse, R15 ;  /* 0x0000000f00157221 */ /* 0x044fe20000000100 */
[----:B---3--:R-:W-:Y:S01]  /*1c90*/  FADD R0, R0, -R17 ;  /* 0x8000001100007221 */ /* 0x008fe20000000000 */
[----:B----4-:R-:W-:Y:S01]  /*1ca0*/  FADD R23, -R15, R4 ;  /* 0x000000040f177221 */ /* 0x010fe20000000100 */
[----:B------:R-:W-:Y:S02]  /*1cb0*/  FADD R25, -R4, R25 ;  /* 0x0000001904197221 */ /* 0x000fe40000000100 */
[C---:B------:R-:W-:Y:S01]  /*1cc0*/  FADD R4, |R0|.reuse, -RZ ;  /* 0x800000ff00047221 */ /* 0x040fe20000000200 */
[----:B------:R-:W-:-:S04]  /*1cd0*/  FADD R0, |R0|, R13 ;  /* 0x0000000d00007221 */ /* 0x000fc80000000200 */
[----:B------:R-:W-:Y:S01]  /*1ce0*/  FADD R0, R0, |R21| ;  /* 0x4000001500007221 */ /* 0x000fe20000000000 */
[----:B------:R-:W-:Y:S01]  /*1cf0*/  FADD R14, |R21|, -RZ ;  /* 0x800000ff150e7221 */ /* 0x000fe20000000200 */
[----:B------:R-:W-:Y:S01]  /*1d00*/  FADD R15, |R23|, -RZ ;  /* 0x800000ff170f7221 */ /* 0x000fe20000000200 */
[----:B------:R-:W-:Y:S01]  /*1d10*/  FADD R12, |R25|, -RZ ;  /* 0x800000ff190c7221 */ /* 0x000fe20000000200 */
[----:B------:R-:W-:Y:S01]  /*1d20*/  FADD R0, R0, |R23| ;  /* 0x4000001700007221 */ /* 0x000fe20000000000 */
[----:B------:R0:W-:Y:S03]  /*1d30*/  STS [UR8+-0x4], R4 ;  /* 0xfffffc04ff007988 */ /* 0x0001e60008000808 */
[----:B------:R-:W-:Y:S01]  /*1d40*/  FADD R13, R0, |R25| ;  /* 0x40000019000d7221 */ /* 0x000fe20000000000 */
[----:B------:R0:W-:Y:S04]  /*1d50*/  STS.64 [UR8], R14 ;  /* 0x0000000eff007988 */ /* 0x0001e80008000a08 */
[----:B------:R0:W-:Y:S01]  /*1d60*/  STS [UR8+0x8], R12 ;  /* 0x0000080cff007988 */ /* 0x0001e20008000808 */
[----:B------:R-:W-:Y:S01]  /*1d70*/  UIADD3 UR8, UPT, UPT, UR8, 0x10, URZ ;  /* 0x0000001008087890 */ /* 0x000fe2000fffe0ff */
[----:B------:R-:W-:Y:S11]  /*1d80*/  BRA.U UP0, `(.L_x_48) ;  /* 0xfffffffd008c7547 */ /* 0x000ff6000b83ffff */
.L_x_52:
[----:B------:R-:W-:-:S12]  /*1d90*/  UIADD3 UR4, UPT, UPT, UR4, 0x1, URZ ;  /* 0x0000000104047890 */ /* 0x000fd8000fffe0ff */
.L_x_47:
[----:B------:R-:W-:-:S09]  /*1da0*/  UISETP.NE.AND UP0, UPT, UR7, URZ, UPT ;  /* 0x000000ff0700728c */ /* 0x000fd2000bf05270 */
[----:B------:R-:W-:Y:S05]  /*1db0*/  BRA.U !UP0, `(.L_x_46) ;  /* 0x0000000108747547 */ /* 0x000fea000b800000 */
[----:B---3--:R-:W3:Y:S01]  /*1dc0*/  LDC.64 R2, c[0x0][0x380] ;  /* 0x0000e000ff027b82 */ /* 0x008ee20000000a00 */
[----:B012---:R-:W-:Y:S01]  /*1dd0*/  VIADD R15, R5, UR4 ;  /* 0x00000004050f7c36 */ /* 0x007fe20008000000 */
[----:B------:R-:W-:Y:S01]  /*1de0*/  UMOV UR8, 0x400 ;  /* 0x0000040000087882 */ /* 0x000fe20000000000 */
[----:B------:R-:W-:Y:S02]  /*1df0*/  UIADD3 UR5, UP0, UPT, UR10, -0x4, URZ ;  /* 0xfffffffc0a057890 */ /* 0x000fe4000ff1e0ff */
[----:B------:R-:W-:Y:S02]  /*1e00*/  UIADD3 UR7, UPT, UPT, -UR7, URZ, URZ ;  /* 0x000000ff07077290 */ /* 0x000fe4000fffe1ff */
[----:B------:R-:W-:Y:S01]  /*1e10*/  UIADD3.X UR6, UPT, UPT, UR11, -0x1, URZ, UP0, !UPT ;  /* 0xffffffff0b067890 */ /* 0x000fe200087fe4ff */
[----:B------:R-:W0:Y:S01]  /*1e20*/  S2UR UR9, SR_CgaCtaId ;  /* 0x00000000000979c3 */ /* 0x000e220000008800 */
[----:B---3--:R-:W-:-:S03]  /*1e30*/  IMAD.WIDE.U32 R2, R15, 0x4, R2 ;  /* 0x000000040f027825 */ /* 0x008fc600078e0002 */
[----:B------:R-:W-:Y:S02]  /*1e40*/  MOV R4, R2 ;  /* 0x0000000200047202 */ /* 0x000fe40000000f00 */
[----:B------:R-:W-:Y:S01]  /*1e50*/  MOV R11, R3 ;  /* 0x00000003000b7202 */ /* 0x000fe20000000f00 */
[----:B0-----:R-:W-:-:S04]  /*1e60*/  ULEA UR8, UR9, UR8, 0x18 ;  /* 0x0000000809087291 */ /* 0x001fc8000f8ec0ff */
[----:B------:R-:W-:-:S12]  /*1e70*/  ULEA UR4, UR4, UR8, 0x2 ;  /* 0x0000000804047291 */ /* 0x000fd8000f8e10ff */
.L_x_53:
[----:B------:R-:W-:Y:S01]  /*1e80*/  MOV R2, UR5 ;  /* 0x0000000500027c02 */ /* 0x000fe20008000f00 */
[----:B------:R-:W-:Y:S01]  /*1e90*/  IMAD.U32 R3, RZ, RZ, UR6 ;  /* 0x00000006ff037e24 */ /* 0x000fe2000f8e00ff */
[----:B------:R-:W-:-:S03]  /*1ea0*/  MOV R10, R4 ;  /* 0x00000004000a7202 */ /* 0x000fc60000000f00 */
[C---:B------:R-:W-:Y:S02]  /*1eb0*/  IMAD.WIDE R2, R15.reuse, 0x4, R2 ;  /* 0x000000040f027825 */ /* 0x040fe400078e0202 */
[----:B------:R0:W2:Y:S04]  /*1ec0*/  LDG.E.CONSTANT R0, desc[UR12][R10.64] ;  /* 0x0000000c0a007981 */ /* 0x0000a8000c1e9900 */
[----:B------:R-:W2:Y:S01]  /*1ed0*/  LDG.E.CONSTANT R3, desc[UR12][R2.64] ;  /* 0x0000000c02037981 */ /* 0x000ea2000c1e9900 */
[----:B------:R-:W-:Y:S01]  /*1ee0*/  UIADD3 UR7, UPT, UPT, UR7, 0x1, URZ ;  /* 0x0000000107077890 */ /* 0x000fe2000fffe0ff */
[----:B------:R-:W-:Y:S02]  /*1ef0*/  IADD3 R4, P0, PT, R4, 0x4, RZ ;  /* 0x0000000404047810 */ /* 0x000fe40007f1e0ff */
[----:B------:R-:W-:Y:S01]  /*1f00*/  IADD3 R15, PT, PT, R15, 0x1, RZ ;  /* 0x000000010f0f7810 */ /* 0x000fe20007ffe0ff */
[----:B------:R-:W-:Y:S01]  /*1f10*/  UISETP.NE.AND UP0, UPT, UR7, URZ, UPT ;  /* 0x000000ff0700728c */ /* 0x000fe2000bf05270 */
[----:B0-----:R-:W-:Y:S01]  /*1f20*/  IADD3.X R11, PT, PT, RZ, R11, RZ, P0, !PT ;  /* 0x0000000bff0b7210 */ /* 0x001fe200007fe4ff */
[----:B--2---:R-:W-:-:S04]  /*1f30*/  FADD R0, R0, -R3 ;  /* 0x8000000300007221 */ /* 0x004fc80000000000 */
[C---:B----4-:R-:W-:Y:S01]  /*1f40*/  FADD R12, |R0|.reuse, -RZ ;  /* 0x800000ff000c7221 */ /* 0x050fe20000000200 */
[----:B------:R-:W-:-:S04]  /*1f50*/  FADD R13, |R0|, R13 ;  /* 0x0000000d000d7221 */ /* 0x000fc80000000200 */
[----:B------:R4:W-:Y:S01]  /*1f60*/  STS [UR4], R12 ;  /* 0x0000000cff007988 */ /* 0x0009e20008000804 */
[----:B------:R-:W-:Y:S01]  /*1f70*/  UIADD3 UR4, UPT, UPT, UR4, 0x4, URZ ;  /* 0x0000000404047890 */ /* 0x000fe2000fffe0ff */
[----:B------:R-:W-:Y:S11]  /*1f80*/  BRA.U UP0, `(.L_x_53) ;  /* 0xfffffffd00bc7547 */ /* 0x000ff6000b83ffff */
.L_x_46:
[----:B---3--:R-:W3:Y:S01]  /*1f90*/  LDC.64 R10, c[0x0][0x380] ;  /* 0x0000e000ff0a7b82 */ /* 0x008ee20000000a00 */
[----:B012---:R-:W-:-:S04]  /*1fa0*/  VIADD R15, R7, 0xffffffff ;  /* 0xffffffff070f7836 */ /* 0x007fc80000000000 */
[----:B---3--:R-:W-:-:S04]  /*1fb0*/  IMAD.WIDE.U32 R14, R15, 0x4, R10 ;  /* 0x000000040f0e7825 */ /* 0x008fc800078e000a */
[----:B------:R-:W-:Y:S01]  /*1fc0*/  IMAD.WIDE.U32 R16, R7, 0x4, R10 ;  /* 0x0000000407107825 */ /* 0x000fe200078e000a */
[----:B------:R-:W2:Y:S04]  /*1fd0*/  LDG.E.CONSTANT R3, desc[UR12][R14.64] ;  /* 0x0000000c0e037981 */ /* 0x000ea8000c1e9900 */
[----:B------:R-:W2:Y:S01]  /*1fe0*/  LDG.E.CONSTANT R0, desc[UR12][R16.64] ;  /* 0x0000000c10007981 */ /* 0x000ea2000c1e9900 */
[----:B------:R-:W0:Y:S01]  /*1ff0*/  S2UR UR5, SR_CgaCtaId ;  /* 0x00000000000579c3 */ /* 0x000e220000008800 */
[----:B------:R-:W-:Y:S01]  /*2000*/  UMOV UR4, 0x400 ;  /* 0x0000040000047882 */ /* 0x000fe20000000000 */
[----:B------:R-:W-:Y:S01]  /*2010*/  MOV R4, RZ ;  /* 0x000000ff00047202 */ /* 0x000fe20000000f00 */
[----:B0-----:R-:W-:Y:S01]  /*2020*/  ULEA UR4, UR5, UR4, 0x18 ;  /* 0x0000000405047291 */ /* 0x001fe2000f8ec0ff */
[----:B--2---:R-:W-:-:S04]  /*2030*/  FADD R2, -R3, R0 ;  /* 0x0000000003027221 */ /* 0x004fc80000000100 */
[C---:B------:R-:W-:Y:S01]  /*2040*/  FADD R22, |R2|.reuse, R13 ;  /* 0x0000000d02167221 */ /* 0x040fe20000000200 */
[----:B----4-:R-:W-:-:S04]  /*2050*/  FADD R12, |R2|, -RZ ;  /* 0x800000ff020c7221 */ /* 0x010fc80000000200 */
[----:B------:R-:W-:Y:S01]  /*2060*/  FSETP.GT.AND P0, PT, R22, 9.9999999600419720025e-13, PT ;  /* 0x2b8cbccc1600780b */ /* 0x000fe20003f04000 */
[----:B------:R0:W-:-:S12]  /*2070*/  STS [UR4], R12 ;  /* 0x0000000cff007988 */ /* 0x0001d80008000804 */
[----:B0-----:R-:W-:Y:S05]  /*2080*/  @!P0 BRA `(.L_x_54) ;  /* 0x00000000003c8947 */ /* 0x001fea0003800000 */
        /* <DEDUP_REMOVED lines=12> */
[----:B------:R-:W-:-:S07]  /*2150*/  MOV R10, 0x2170 ;  /* 0x00002170000a7802 */ /* 0x000fce0000000f00 */
[----:B-----5:R-:W-:Y:S05]  /*2160*/  CALL.REL.NOINC `($__internal_1_$__cuda_sm3x_div_rn_noftz_f32_slowpath) ;  /* 0x0000000c00e87944 */ /* 0x020fea0003c00000 */
[----:B------:R-:W-:-:S07]  /*2170*/  MOV R4, R11 ;  /* 0x0000000b00047202 */ /* 0x000fce0000000f00 */
.L_x_54:
[----:B------:R-:W0:Y:S01]  /*2180*/  LDC R15, c[0x0][0x3a4] ;  /* 0x0000e900ff0f7b82 */ /* 0x000e220000000800 */
[----:B------:R-:W-:Y:S01]  /*2190*/  IADD3 R12, PT, PT, R7, 0x1, RZ ;  /* 0x00000001070c7810 */ /* 0x000fe20007ffe0ff */
[----:B-----5:R-:W-:Y:S01]  /*21a0*/  FFMA R4, R9, R4, R8 ;  /* 0x0000000409047223 */ /* 0x020fe20000000008 */
[----:B------:R-:W-:-:S03]  /*21b0*/  IMAD.IADD R18, R7, 0x1, R6 ;  /* 0x0000000107127824 */ /* 0x000fc600078e0206 */
[----:B------:R-:W-:Y:S02]  /*21c0*/  FMUL R4, R4, R4 ;  /* 0x0000000404047220 */ /* 0x000fe40000400000 */
[----:B------:R-:W1:Y:S02]  /*21d0*/  LDC.64 R10, c[0x0][0x3b0] ;  /* 0x0000ec00ff0a7b82 */ /* 0x000e640000000a00 */
[----:B------:R-:W-:Y:S01]  /*21e0*/  FFMA R26, R2, R4, R3 ;  /* 0x00000004021a7223 */ /* 0x000fe20000000003 */
[----:B0-----:R-:W-:Y:S01]  /*21f0*/  ISETP.GE.U32.AND P0, PT, R12, R15, PT ;  /* 0x0000000f0c00720c */ /* 0x001fe20003f06070 */
[----:B-1----:R-:W-:-:S05]  /*2200*/  IMAD.WIDE.U32 R10, R18, 0x4, R10 ;  /* 0x00000004120a7825 */ /* 0x002fca00078e000a */
[----:B------:R0:W-:Y:S07]  /*2210*/  STG.E desc[UR12][R10.64], R26 ;  /* 0x0000001a0a007986 */ /* 0x0001ee000c10190c */
[----:B------:R-:W-:Y:S05]  /*2220*/  @P0 EXIT ;  /* 0x000000000000094d */ /* 0x000fea0003800000 */
[----:B------:R-:W-:Y:S01]  /*2230*/  IADD3 R3, PT, PT, -R7, -0x2, R15 ;  /* 0xfffffffe07037810 */ /* 0x000fe20007ffe10f */
[----:B------:R-:W-:Y:S01]  /*2240*/  UMOV UR4, 0x1 ;  /* 0x0000000100047882 */ /* 0x000fe20000000000 */
[----:B------:R-:W-:Y:S02]  /*2250*/  LOP3.LUT R2, RZ, UR14, RZ, 0x33, !PT ;  /* 0x0000000eff027c12 */ /* 0x000fe4000f8e33ff */
[----:B------:R-:W-:Y:S02]  /*2260*/  ISETP.GE.U32.AND P0, PT, R3, 0x3, PT ;  /* 0x000000030300780c */ /* 0x000fe40003f06070 */
[----:B------:R-:W-:Y:S02]  /*2270*/  IADD3 R15, PT, PT, -R5, R15, R2 ;  /* 0x0000000f050f7210 */ /* 0x000fe40007ffe102 */
[----:B------:R-:W-:Y:S02]  /*2280*/  MOV R5, R12 ;  /* 0x0000000c00057202 */ /* 0x000fe40000000f00 */
[----:B------:R-:W-:-:S07]  /*2290*/  LOP3.LUT R4, R15, 0x3, RZ, 0xc0, !PT ;  /* 0x000000030f047812 */ /* 0x000fce00078ec0ff */
[----:B------:R-:W-:Y:S05]  /*22a0*/  @!P0 BRA `(.L_x_55) ;  /* 0x0000000800b08947 */ /* 0x000fea0003800000 */
[----:B------:R-:W1:Y:S01]  /*22b0*/  LDC.64 R12, c[0x0][0x3b0] ;  /* 0x0000ec00ff0c7b82 */ /* 0x000e620000000a00 */
[----:B------:R-:W-:Y:S01]  /*22c0*/  IADD3 R14, P0, PT, R6, R5, RZ ;  /* 0x00000005060e7210 */ /* 0x000fe20007f1e0ff */
[----:B------:R-:W-:-:S03]  /*22d0*/  UIMAD.WIDE UR4, UR14, 0x4, URZ ;  /* 0x000000040e0478a5 */ /* 0x000fc6000f8e02ff */
[----:B------:R-:W-:-:S03]  /*22e0*/  IADD3.X R19, PT, PT, RZ, RZ, RZ, P0, !PT ;  /* 0x000000ffff137210 */ /* 0x000fc600007fe4ff */
[----:B0-----:R-:W0:Y:S08]  /*22f0*/  LDC.64 R10, c[0x0][0x380] ;  /* 0x0000e000ff0a7b82 */ /* 0x001e300000000a00 */
[----:B------:R-:W2:Y:S08]  /*2300*/  LDC.64 R2, c[0x0][0x380] ;  /* 0x0000e000ff027b82 */ /* 0x000eb00000000a00 */
[----:B------:R-:W3:Y:S01]  /*2310*/  LDC.64 R16, c[0x0][0x3b0] ;  /* 0x0000ec00ff107b82 */ /* 0x000ee20000000a00 */
[----:B-1----:R-:W-:-:S04]  /*2320*/  LEA R12, P0, R14, R12, 0x2 ;  /* 0x0000000c0e0c7211 */ /* 0x002fc800078010ff */
[----:B------:R-:W-:Y:S01]  /*2330*/  LEA.HI.X R13, R14, R13, R19, 0x2, P0 ;  /* 0x0000000d0e0d7211 */ /* 0x000fe200000f1413 */
[----:B0-----:R-:W-:-:S03]  /*2340*/  IMAD.WIDE.U32 R10, R5, 0x4, R10 ;  /* 0x00000004050a7825 */ /* 0x001fc600078e000a */
[----:B------:R-:W-:Y:S02]  /*2350*/  IADD3 R30, P0, PT, R10, 0x8, RZ ;  /* 0x000000080a1e7810 */ /* 0x000fe40007f1e0ff */
[----:B------:R-:W-:Y:S02]  /*2360*/  IADD3 R10, P3, PT, R12, 0xc, RZ ;  /* 0x0000000c0c0a7810 */ /* 0x000fe40007f7e0ff */
[----:B--2---:R-:W-:Y:S01]  /*2370*/  IADD3 R2, P1, PT, R2, -UR4, RZ ;  /* 0x8000000402027c10 */ /* 0x004fe2000ff3e0ff */
[----:B------:R-:W-:Y:S01]  /*2380*/  UMOV UR4, 0x1 ;  /* 0x0000000100047882 */ /* 0x000fe20000000000 */
[----:B------:R-:W-:Y:S02]  /*2390*/  IADD3.X R31, PT, PT, RZ, R11, RZ, P0, !PT ;  /* 0x0000000bff1f7210 */ /* 0x000fe400007fe4ff */
[----:B------:R-:W-:Y:S02]  /*23a0*/  IADD3 R14, P2, PT, R2, 0x8, RZ ;  /* 0x00000008020e7810 */ /* 0x000fe40007f5e0ff */
[----:B------:R-:W-:-:S02]  /*23b0*/  LOP3.LUT R2, R15, 0xfffffffc, RZ, 0xc0, !PT ;  /* 0xfffffffc0f027812 */ /* 0x000fc400078ec0ff */
[----:B------:R-:W-:Y:S01]  /*23c0*/  IADD3.X R15, PT, PT, RZ, ~UR5, R3, P2, P1 ;  /* 0x80000005ff0f7c10 */ /* 0x000fe200097e2403 */
[----:B------:R-:W-:Y:S01]  /*23d0*/  IMAD.MOV.U32 R3, RZ, RZ, R18 ;  /* 0x000000ffff037224 */ /* 0x000fe200078e0012 */
[----:B------:R-:W-:Y:S02]  /*23e0*/  IADD3 R2, PT, PT, -R2, RZ, RZ ;  /* 0x000000ff02027210 */ /* 0x000fe40007ffe1ff */
[----:B---3--:R-:W-:-:S07]  /*23f0*/  IADD3.X R11, PT, PT, RZ, R13, RZ, P3, !PT ;  /* 0x0000000dff0b7210 */ /* 0x008fce0001ffe4ff */
.L_x_62:
[----:B------:R-:W2:Y:S01]  /*2400*/  LDG.E.CONSTANT R25, desc[UR12][R30.64+-0x8] ;  /* 0xfffff80c1e197981 */ /* 0x000ea2000c1e9900 */
[----:B0-----:R-:W0:Y:S01]  /*2410*/  S2UR UR6, SR_CgaCtaId ;  /* 0x00000000000679c3 */ /* 0x001e220000008800 */
[----:B------:R-:W-:Y:S01]  /*2420*/  UMOV UR5, 0x400 ;  /* 0x0000040000057882 */ /* 0x000fe20000000000 */
[----:B------:R-:W-:Y:S02]  /*2430*/  HFMA2 R18, -RZ, RZ, 0, 0 ;  /* 0x00000000ff127431 */ /* 0x000fe400000001ff */
[----:B------:R-:W-:Y:S01]  /*2440*/  IMAD.MOV.U32 R28, RZ, RZ, R10 ;  /* 0x000000ffff1c7224 */ /* 0x000fe200078e000a */
[----:B------:R-:W-:Y:S01]  /*2450*/  MOV R29, R11 ;  /* 0x0000000b001d7202 */ /* 0x000fe20000000f00 */
[----:B0-----:R-:W-:-:S04]  /*2460*/  ULEA UR5, UR6, UR5, 0x18 ;  /* 0x0000000506057291 */ /* 0x001fc8000f8ec0ff */
[----:B------:R-:W-:Y:S02]  /*2470*/  ULEA UR6, UR4, UR5, 0x2 ;  /* 0x0000000504067291 */ /* 0x000fe4000f8e10ff */
[----:B------:R-:W-:-:S07]  /*2480*/  UIADD3 UR4, UPT, UPT, UR4, 0x1, URZ ;  /* 0x0000000104047890 */ /* 0x000fce000fffe0ff */
[----:B------:R-:W0:Y:S02]  /*2490*/  LDS R13, [UR6] ;  /* 0x00000006ff0d7984 */ /* 0x000e240008000800 */
[----:B0-----:R-:W-:Y:S01]  /*24a0*/  FADD R22, -R13, R22 ;  /* 0x000000160d167221 */ /* 0x001fe20000000100 */
[----:B------:R-:W-:-:S04]  /*24b0*/  IMAD.WIDE R12, R5, 0x4, R14 ;  /* 0x00000004050c7825 */ /* 0x000fc800078e020e */
[----:B--2---:R-:W-:-:S04]  /*24c0*/  FADD R19, R25, -R0 ;  /* 0x8000000019137221 */ /* 0x004fc80000000000 */
[----:B------:R-:W-:Y:S01]  /*24d0*/  FADD R22, R22, |R19| ;  /* 0x4000001316167221 */ /* 0x000fe20000000000 */
[----:B------:R-:W-:-:S04]  /*24e0*/  FADD R0, |R19|, -RZ ;  /* 0x800000ff13007221 */ /* 0x000fc80000000200 */
[----:B------:R-:W-:Y:S01]  /*24f0*/  FSETP.GT.AND P0, PT, R22, 9.9999999600419720025e-13, PT ;  /* 0x2b8cbccc1600780b */ /* 0x000fe20003f04000 */
[----:B------:R0:W-:-:S12]  /*2500*/  STS [UR6], R0 ;  /* 0x00000000ff007988 */ /* 0x0001d80008000806 */
[----:B0-----:R-:W-:Y:S05]  /*2510*/  @!P0 BRA `(.L_x_56) ;  /* 0x0000000000388947 */ /* 0x001fea0003800000 */
        /* <DEDUP_REMOVED lines=12> */
[----:B------:R-:W-:Y:S05]  /*25e0*/  CALL.REL.NOINC `($__internal_1_$__cuda_sm3x_div_rn_noftz_f32_slowpath) ;  /* 0x0000000800c87944 */ /* 0x000fea0003c00000 */
.L_x_57:
[----:B------:R-:W-:-:S07]  /*25f0*/  MOV R18, R11 ;  /* 0x0000000b00127202 */ /* 0x000fce0000000f00 */
.L_x_56:
[----:B------:R-:W2:Y:S01]  /*2600*/  LDG.E.CONSTANT R0, desc[UR12][R30.64+-0x4] ;  /* 0xfffffc0c1e007981 */ /* 0x000ea2000c1e9900 */
[----:B------:R-:W-:Y:S01]  /*2610*/  UISETP.NE.AND UP0, UPT, UR4, UR14, UPT ;  /* 0x0000000e0400728c */ /* 0x000fe2000bf05270 */
[----:B------:R-:W-:Y:S01]  /*2620*/  FFMA R18, R9, R18, R8 ;  /* 0x0000001209127223 */ /* 0x000fe20000000008 */
[--C-:B------:R-:W-:Y:S01]  /*2630*/  FADD R10, R25, -R26.reuse ;  /* 0x8000001a190a7221 */ /* 0x100fe20000000000 */
[----:B------:R-:W-:Y:S01]  /*2640*/  IADD3 R11, PT, PT, R3, 0x1, RZ ;  /* 0x00000001030b7810 */ /* 0x000fe20007ffe0ff */
[----:B------:R-:W-:Y:S01]  /*2650*/  USEL UR4, UR4, URZ, UP0 ;  /* 0x000000ff04047287 */ /* 0x000fe20008000000 */
[----:B------:R-:W-:Y:S01]  /*2660*/  FMUL R23, R18, R18 ;  /* 0x0000001212177220 */ /* 0x000fe20000400000 */
[----:B------:R-:W-:Y:S02]  /*2670*/  IMAD.MOV.U32 R18, RZ, RZ, RZ ;  /* 0x000000ffff127224 */ /* 0x000fe400078e00ff */
[----:B------:R-:W-:Y:S01]  /*2680*/  ULEA UR6, UR4, UR5, 0x2 ;  /* 0x0000000504067291 */ /* 0x000fe2000f8e10ff */
[----:B------:R-:W-:Y:S01]  /*2690*/  FFMA R23, R23, R10, R26 ;  /* 0x0000000a17177223 */ /* 0x000fe2000000001a */
[----:B------:R-:W-:Y:S01]  /*26a0*/  IMAD.WIDE.U32 R10, R11, 0x4, R16 ;  /* 0x000000040b0a7825 */ /* 0x000fe200078e0010 */
[----:B------:R-:W-:-:S04]  /*26b0*/  UIADD3 UR4, UPT, UPT, UR4, 0x1, URZ ;  /* 0x0000000104047890 */ /* 0x000fc8000fffe0ff */
[----:B------:R-:W-:Y:S04]  /*26c0*/  STG.E desc[UR12][R10.64], R23 ;  /* 0x000000170a007986 */ /* 0x000fe8000c10190c */
[----:B------:R-:W0:Y:S02]  /*26d0*/  LDS R19, [UR6] ;  /* 0x00000006ff137984 */ /* 0x000e240008000800 */
[----:B0-----:R-:W-:Y:S01]  /*26e0*/  FADD R22, R22, -R19 ;  /* 0x8000001316167221 */ /* 0x001fe20000000000 */
[----:B--2---:R-:W-:-:S04]  /*26f0*/  FADD R25, -R25, R0 ;  /* 0x0000000019197221 */ /* 0x004fc80000000100 */
        /* <DEDUP_REMOVED lines=18> */
.L_x_59:
[----:B------:R-:W-:-:S07]  /*2820*/  MOV R18, R11 ;  /* 0x0000000b00127202 */ /* 0x000fce0000000f00 */
.L_x_58:
[----:B------:R-:W2:Y:S01]  /*2830*/  LDG.E.CONSTANT R25, desc[UR12][R30.64] ;  /* 0x0000000c1e197981 */ /* 0x000ea2000c1e9900 */
[----:B------:R-:W-:Y:S01]  /*2840*/  UISETP.NE.AND UP0, UPT, UR4, UR14, UPT ;  /* 0x0000000e0400728c */ /* 0x000fe2000bf05270 */
[----:B------:R-:W-:Y:S01]  /*2850*/  FFMA R18, R9, R18, R8 ;  /* 0x0000001209127223 */ /* 0x000fe20000000008 */
[----:B------:R-:W-:Y:S02]  /*2860*/  FADD R10, -R23, R0 ;  /* 0x00000000170a7221 */ /* 0x000fe40000000100 */
[----:B------:R-:W-:Y:S01]  /*2870*/  USEL UR4, UR4, URZ, UP0 ;  /* 0x000000ff04047287 */ /* 0x000fe20008000000 */
[----:B------:R-:W-:-:S03]  /*2880*/  FMUL R18, R18, R18 ;  /* 0x0000001212127220 */ /* 0x000fc60000400000 */
[----:B------:R-:W-:Y:S01]  /*2890*/  ULEA UR6, UR4, UR5, 0x2 ;  /* 0x0000000504067291 */ /* 0x000fe2000f8e10ff */
[----:B------:R-:W-:Y:S01]  /*28a0*/  FFMA R23, R18, R10, R23 ;  /* 0x0000000a12177223 */ /* 0x000fe20000000017 */
[----:B------:R-:W-:Y:S01]  /*28b0*/  UIADD3 UR4, UPT, UPT, UR4, 0x1, URZ ;  /* 0x0000000104047890 */ /* 0x000fe2000fffe0ff */
[----:B------:R-:W-:-:S03]  /*28c0*/  HFMA2 R10, -RZ, RZ, 0, 0 ;  /* 0x00000000ff0a7431 */ /* 0x000fc600000001ff */
        /* <DEDUP_REMOVED lines=22> */
[----:B------:R-:W-:-:S07]  /*2a30*/  MOV R10, R11 ;  /* 0x0000000b000a7202 */ /* 0x000fce0000000f00 */
.L_x_60:
        /* <DEDUP_REMOVED lines=9> */
[----:B------:R-:W-:-:S03]  /*2ad0*/  IMAD.MOV.U32 R10, RZ, RZ, RZ ;  /* 0x000000ffff0a7224 */ /* 0x000fc600078e00ff */
[----:B------:R-:W-:Y:S01]  /*2ae0*/  STG.E desc[UR12][R28.64+-0x4], R23 ;  /* 0xfffffc171c007986 */ /* 0x000fe2000c10190c */
[----:B------:R-:W-:-:S03]  /*2af0*/  UISETP.NE.AND UP0, UPT, UR4, UR14, UPT ;  /* 0x0000000e0400728c */ /* 0x000fc6000bf05270 */
[----:B------:R-:W0:Y:S01]  /*2b00*/  LDS R11, [UR5] ;  /* 0x00000005ff0b7984 */ /* 0x000e220008000800 */
[----:B------:R-:W-:Y:S01]  /*2b10*/  USEL UR4, UR4, URZ, UP0 ;  /* 0x000000ff04047287 */ /* 0x000fe20008000000 */
        /* <DEDUP_REMOVED lines=18> */
[----:B------:R-:W-:-:S07]  /*2c40*/  MOV R10, 0x2c60 ;  /* 0x00002c60000a7802 */ /* 0x000fce0000000f00 */
[----:B------:R-:W-:Y:S05]  /*2c50*/  CALL.REL.NOINC `($__internal_1_$__cuda_sm3x_div_rn_noftz_f32_slowpath) ;  /* 0x00000004002c7944 */ /* 0x000fea0003c00000 */
[----:B------:R-:W-:-:S07]  /*2c60*/  MOV R10, R11 ;  /* 0x0000000b000a7202 */ /* 0x000fce0000000f00 */
.L_x_61:
[----:B------:R-:W-:Y:S01]  /*2c70*/  FFMA R10, R9, R10, R8 ;  /* 0x0000000a090a7223 */ /* 0x000fe20000000008 */
[--C-:B------:R-:W-:Y:S01]  /*2c80*/  FADD R26, R0, -R23.reuse ;  /* 0x80000017001a7221 */ /* 0x100fe20000000000 */
[----:B------:R-:W-:Y:S02]  /*2c90*/  IADD3 R2, PT, PT, R2, 0x4, RZ ;  /* 0x0000000402027810 */ /* 0x000fe40007ffe0ff */
[----:B------:R-:W-:Y:S01]  /*2ca0*/  FMUL R10, R10, R10 ;  /* 0x0000000a0a0a7220 */ /* 0x000fe20000400000 */
[----:B------:R-:W-:Y:S02]  /*2cb0*/  IADD3 R30, P1, PT, R30, 0x10, RZ ;  /* 0x000000101e1e7810 */ /* 0x000fe40007f3e0ff */
[----:B------:R-:W-:Y:S01]  /*2cc0*/  ISETP.NE.AND P0, PT, R2, RZ, PT ;  /* 0x000000ff0200720c */ /* 0x000fe20003f05270 */
[----:B------:R-:W-:Y:S01]  /*2cd0*/  FFMA R26, R10, R26, R23 ;  /* 0x0000001a0a1a7223 */ /* 0x000fe20000000017 */
[----:B------:R-:W-:Y:S02]  /*2ce0*/  IADD3 R10, P2, PT, R28, 0x10, RZ ;  /* 0x000000101c0a7810 */ /* 0x000fe40007f5e0ff */
[----:B------:R-:W-:-:S02]  /*2cf0*/  IADD3.X R31, PT, PT, RZ, R31, RZ, P1, !PT ;  /* 0x0000001fff1f7210 */ /* 0x000fc40000ffe4ff */
[----:B------:R0:W-:Y:S01]  /*2d00*/  STG.E desc[UR12][R28.64], R26 ;  /* 0x0000001a1c007986 */ /* 0x0001e2000c10190c */
[----:B------:R-:W-:Y:S01]  /*2d10*/  IMAD.X R11, RZ, RZ, R29, P2 ;  /* 0x000000ffff0b7224 */ /* 0x000fe200010e061d */
[----:B------:R-:W-:Y:S02]  /*2d20*/  IADD3 R5, PT, PT, R5, 0x4, RZ ;  /* 0x0000000405057810 */ /* 0x000fe40007ffe0ff */
[----:B------:R-:W-:Y:S02]  /*2d30*/  IADD3 R7, PT, PT, R7, 0x4, RZ ;  /* 0x0000000407077810 */ /* 0x000fe40007ffe0ff */
[----:B------:R-:W-:Y:S01]  /*2d40*/  IADD3 R3, PT, PT, R3, 0x4, RZ ;  /* 0x0000000403037810 */ /* 0x000fe20007ffe0ff */
[----:B------:R-:W-:Y:S06]  /*2d50*/  @P0 BRA `(.L_x_62) ;  /* 0xfffffff400a80947 */ /* 0x000fec000383ffff */
[----:B------:R-:W-:-:S07]  /*2d60*/  IADD3 R5, PT, PT, R7, 0x1, RZ ;  /* 0x0000000107057810 */ /* 0x000fce0007ffe0ff */
.L_x_55:
[----:B------:R-:W-:-:S13]  /*2d70*/  ISETP.NE.AND P0, PT, R4, RZ, PT ;  /* 0x000000ff0400720c */ /* 0x000fda0003f05270 */
[----:B------:R-:W-:Y:S05]  /*2d80*/  @!P0 EXIT ;  /* 0x000000000000894d */ /* 0x000fea0003800000 */
[----:B------:R-:W1:Y:S01]  /*2d90*/  LDC.64 R16, c[0x0][0x380] ;  /* 0x0000e000ff107b82 */ /* 0x000e620000000a00 */
[----:B------:R-:W-:Y:S01]  /*2da0*/  UIMAD.WIDE UR6, UR14, 0x4, URZ ;  /* 0x000000040e0678a5 */ /* 0x000fe2000f8e02ff */
[----:B------:R-:W-:Y:S01]  /*2db0*/  IMAD.IADD R7, R6, 0x1, R5 ;  /* 0x0000000106077824 */ /* 0x000fe200078e0205 */
[----:B------:R-:W-:-:S05]  /*2dc0*/  IADD3 R4, PT, PT, -R4, RZ, RZ ;  /* 0x000000ff04047210 */ /* 0x000fca0007ffe1ff */
[----:B------:R-:W2:Y:S08]  /*2dd0*/  LDC.64 R2, c[0x0][0x380] ;  /* 0x0000e000ff027b82 */ /* 0x000eb00000000a00 */
[----:B------:R-:W3:Y:S01]  /*2de0*/  LDC.64 R12, c[0x0][0x3b0] ;  /* 0x0000ec00ff0c7b82 */ /* 0x000ee20000000a00 */
[----:B-1----:R-:W-:-:S04]  /*2df0*/  IADD3 R16, P0, PT, R16, -UR6, RZ ;  /* 0x8000000610107c10 */ /* 0x002fc8000ff1e0ff */
[----:B------:R-:W-:Y:S01]  /*2e00*/  IADD3.X R17, PT, PT, R17, ~UR7, RZ, P0, !PT ;  /* 0x8000000711117c10 */ /* 0x000fe200087fe4ff */
[----:B--2---:R-:W-:-:S08]  /*2e10*/  IMAD.WIDE.U32 R2, R5, 0x4, R2 ;  /* 0x0000000405027825 */ /* 0x004fd000078e0002 */
.L_x_64:
[----:B------:R-:W2:Y:S01]  /*2e20*/  LDG.E.CONSTANT R15, desc[UR12][R2.64] ;  /* 0x0000000c020f7981 */ /* 0x000ea2000c1e9900 */
[----:B-1----:R-:W1:Y:S01]  /*2e30*/  S2UR UR6, SR_CgaCtaId ;  /* 0x00000000000679c3 */ /* 0x002e620000008800 */
[----:B------:R-:W-:Y:S02]  /*2e40*/  UMOV UR5, 0x400 ;  /* 0x0000040000057882 */ /* 0x000fe40000000000 */
[----:B-1----:R-:W-:-:S04]  /*2e50*/  ULEA UR5, UR6, UR5, 0x18 ;  /* 0x0000000506057291 */ /* 0x002fc8000f8ec0ff */
[----:B------:R-:W-:-:S09]  /*2e60*/  ULEA UR5, UR4, UR5, 0x2 ;  /* 0x0000000504057291 */ /* 0x000fd2000f8e10ff */
[----:B0-----:R-:W0:Y:S02]  /*2e70*/  LDS R11, [UR5] ;  /* 0x00000005ff0b7984 */ /* 0x001e240008000800 */
[----:B0-----:R-:W-:Y:S01]  /*2e80*/  FADD R11, -R11, R22 ;  /* 0x000000160b0b7221 */ /* 0x001fe20000000100 */
[----:B--2---:R-:W-:-:S04]  /*2e90*/  FADD R0, R15, -R0 ;  /* 0x800000000f007221 */ /* 0x004fc80000000000 */
[----:B------:R-:W-:Y:S01]  /*2ea0*/  FADD R22, R11, |R0| ;  /* 0x400000000b167221 */ /* 0x000fe20000000000 */
[----:B------:R-:W-:Y:S01]  /*2eb0*/  FADD R6, |R0|, -RZ ;  /* 0x800000ff00067221 */ /* 0x000fe20000000200 */
[----:B------:R-:W-:-:S03]  /*2ec0*/  HFMA2 R0, -RZ, RZ, 0, 0 ;  /* 0x00000000ff007431 */ /* 0x000fc600000001ff */
        /* <DEDUP_REMOVED lines=16> */
[----:B---3--:R-:W-:Y:S05]  /*2fd0*/  CALL.REL.NOINC `($__internal_1_$__cuda_sm3x_div_rn_noftz_f32_slowpath) ;  /* 0x00000000004c7944 */ /* 0x008fea0003c00000 */
[----:B------:R-:W-:-:S07]  /*2fe0*/  MOV R0, R11 ;  /* 0x0000000b00007202 */ /* 0x000fce0000000f00 */
.L_x_63:
[----:B------:R-:W-:Y:S01]  /*2ff0*/  FFMA R0, R9, R0, R8 ;  /* 0x0000000009007223 */ /* 0x000fe20000000008 */
[----:B------:R-:W-:Y:S01]  /*3000*/  FADD R6, R15, -R26 ;  /* 0x8000001a0f067221 */ /* 0x000fe20000000000 */
[----:B---3--:R-:W-:Y:S01]  /*3010*/  IMAD.WIDE.U32 R10, R7, 0x4, R12 ;  /* 0x00000004070a7825 */ /* 0x008fe200078e000c */
[----:B------:R-:W-:-:S03]  /*3020*/  IADD3 R4, PT, PT, R4, 0x1, RZ ;  /* 0x0000000104047810 */ /* 0x000fc60007ffe0ff */
[----:B------:R-:W-:Y:S01]  /*3030*/  FMUL R19, R0, R0 ;  /* 0x0000000000137220 */ /* 0x000fe20000400000 */
[----:B------:R-:W-:Y:S01]  /*3040*/  UIADD3 UR4, UPT, UPT, UR4, 0x1, URZ ;  /* 0x0000000104047890 */ /* 0x000fe2000fffe0ff */
[----:B------:R-:W-:Y:S01]  /*3050*/  IADD3 R2, P1, PT, R2, 0x4, RZ ;  /* 0x0000000402027810 */ /* 0x000fe20007f3e0ff */
[----:B------:R-:W-:Y:S02]  /*3060*/  VIADD R5, R5, 0x1 ;  /* 0x0000000105057836 */ /* 0x000fe40000000000 */
[----:B------:R-:W-:Y:S01]  /*3070*/  FFMA R26, R19, R6, R26 ;  /* 0x00000006131a7223 */ /* 0x000fe2000000001a */
[----:B------:R-:W-:Y:S01]  /*3080*/  ISETP.NE.AND P0, PT, R4, RZ, PT ;  /* 0x000000ff0400720c */ /* 0x000fe20003f05270 */
[----:B------:R-:W-:Y:S01]  /*3090*/  UISETP.NE.AND UP0, UPT, UR4, UR14, UPT ;  /* 0x0000000e0400728c */ /* 0x000fe2000bf05270 */
[----:B------:R-:W-:Y:S02]  /*30a0*/  MOV R0, R15 ;  /* 0x0000000f00007202 */ /* 0x000fe40000000f00 */
[----:B------:R1:W-:Y:S01]  /*30b0*/  STG.E desc[UR12][R10.64], R26 ;  /* 0x0000001a0a007986 */ /* 0x0003e2000c10190c */
[----:B------:R-:W-:Y:S01]  /*30c0*/  USEL UR4, UR4, URZ, UP0 ;  /* 0x000000ff04047287 */ /* 0x000fe20008000000 */
[----:B------:R-:W-:-:S02]  /*30d0*/  IADD3.X R3, PT, PT, RZ, R3, RZ, P1, !PT ;  /* 0x00000003ff037210 */ /* 0x000fc40000ffe4ff */
[----:B------:R-:W-:-:S05]  /*30e0*/  IADD3 R7, PT, PT, R7, 0x1, RZ ;  /* 0x0000000107077810 */ /* 0x000fca0007ffe0ff */
[----:B------:R-:W-:Y:S05]  /*30f0*/  @P0 BRA `(.L_x_64) ;  /* 0xfffffffc00480947 */ /* 0x000fea000383ffff */
[----:B------:R-:W-:Y:S05]  /*3100*/  EXIT ;  /* 0x000000000000794d */ /* 0x000fea0003800000 */
        .weak           $__internal_1_$__cuda_sm3x_div_rn_noftz_f32_slowpath
        .type           $__internal_1_$__cuda_sm3x_div_rn_noftz_f32_slowpath,@function
        .size           $__internal_1_$__cuda_sm3x_div_rn_noftz_f32_slowpath,(.L_x_76 - $__internal_1_$__cuda_sm3x_div_rn_noftz_f32_slowpath)
$__internal_1_$__cuda_sm3x_div_rn_noftz_f32_slowpath:
[----:B------:R-:W-:Y:S02]  /*3110*/  SHF.R.U32.HI R11, RZ, 0x17, R22 ;  /* 0x00000017ff0b7819 */ /* 0x000fe40000011616 */
[----:B------:R-:W-:Y:S02]  /*3120*/  SHF.R.U32.HI R18, RZ, 0x17, R19 ;  /* 0x00000017ff127819 */ /* 0x000fe40000011613 */
[----:B------:R-:W-:Y:S02]  /*3130*/  LOP3.LUT R11, R11, 0xff, RZ, 0xc0, !PT ;  /* 0x000000ff0b0b7812 */ /* 0x000fe400078ec0ff */
[----:B------:R-:W-:Y:S02]  /*3140*/  LOP3.LUT R18, R18, 0xff, RZ, 0xc0, !PT ;  /* 0x000000ff12127812 */ /* 0x000fe400078ec0ff */
[----:B------:R-:W-:-:S04]  /*3150*/  IADD3 R20, PT, PT, R11, -0x1, RZ ;  /* 0xffffffff0b147810 */ /* 0x000fc80007ffe0ff */
[----:B------:R-:W-:Y:S01]  /*3160*/  ISETP.GT.U32.AND P0, PT, R20, 0xfd, PT ;  /* 0x000000fd1400780c */ /* 0x000fe20003f04070 */
[----:B------:R-:W-:-:S05]  /*3170*/  VIADD R20, R18, 0xffffffff ;  /* 0xffffffff12147836 */ /* 0x000fca0000000000 */
[----:B------:R-:W-:Y:S02]  /*3180*/  ISETP.GT.U32.OR P0, PT, R20, 0xfd, P0 ;  /* 0x000000fd1400780c */ /* 0x000fe40000704470 */
[----:B------:R-:W-:-:S11]  /*3190*/  MOV R20, R22 ;  /* 0x0000001600147202 */ /* 0x000fd60000000f00 */
        /* <DEDUP_REMOVED lines=18> */
[----:B------:R-:W-:-:S04]  /*32c0*/  IADD3 R21, PT, PT, R18, -0x1, RZ ;  /* 0xffffffff12157810 */ /* 0x000fc80007ffe0ff */
[----:B------:R-:W-:Y:S02]  /*32d0*/  ISETP.GE.AND P0, PT, R21, RZ, PT ;  /* 0x000000ff1500720c */ /* 0x000fe40003f06270 */
[----:B------:R-:W-:-:S04]  /*32e0*/  IADD3 R21, PT, PT, R11, -0x1, RZ ;  /* 0xffffffff0b157810 */ /* 0x000fc80007ffe0ff */
[----:B------:R-:W-:-:S07]  /*32f0*/  ISETP.GE.AND P1, PT, R21, RZ, PT ;  /* 0x000000ff1500720c */ /* 0x000fce0003f26270 */
[----:B------:R-:W-:Y:S01]  /*3300*/  @P0 IMAD.MOV.U32 R27, RZ, RZ, RZ ;  /* 0x000000ffff1b0224 */ /* 0x000fe200078e00ff */
[----:B------:R-:W-:Y:S01]  /*3310*/  @!P0 MOV R27, 0xffffffc0 ;  /* 0xffffffc0001b8802 */ /* 0x000fe20000000f00 */
[----:B------:R-:W-:-:S04]  /*3320*/  @!P0 FFMA R19, R19, 1.84467440737095516160e+19, RZ ;  /* 0x5f80000013138823 */ /* 0x000fc800000000ff */
[----:B------:R-:W-:Y:S01]  /*3330*/  @!P1 FFMA R20, R22, 1.84467440737095516160e+19, RZ ;  /* 0x5f80000016149823 */ /* 0x000fe200000000ff */
[----:B------:R-:W-:-:S07]  /*3340*/  @!P1 IADD3 R27, PT, PT, R27, 0x40, RZ ;  /* 0x000000401b1b9810 */ /* 0x000fce0007ffe0ff */
.L_x_65:
[----:B------:R-:W-:Y:S02]  /*3350*/  LEA R21, R11, 0xc0800000, 0x17 ;  /* 0xc08000000b157811 */ /* 0x000fe400078eb8ff */
[----:B------:R-:W-:Y:S02]  /*3360*/  IADD3 R18, PT, PT, R18, -0x7f, RZ ;  /* 0xffffff8112127810 */ /* 0x000fe40007ffe0ff */
[----:B------:R-:W-:Y:S02]  /*3370*/  IADD3 R21, PT, PT, -R21, R20, RZ ;  /* 0x0000001415157210 */ /* 0x000fe40007ffe1ff */
[C---:B------:R-:W-:Y:S01]  /*3380*/  IADD3 R24, PT, PT, R18.reuse, 0x7f, -R11 ;  /* 0x0000007f12187810 */ /* 0x040fe20007ffe80b */
[----:B------:R-:W-:Y:S02]  /*3390*/  IMAD R20, R18, -0x800000, R19 ;  /* 0xff80000012147824 */ /* 0x000fe400078e0213 */
[----:B------:R-:W0:Y:S01]  /*33a0*/  MUFU.RCP R18, R21 ;  /* 0x0000001500127308 */ /* 0x000e220000001000 */
[----:B------:R-:W-:Y:S01]  /*33b0*/  FADD.FTZ R19, -R21, -RZ ;  /* 0x800000ff15137221 */ /* 0x000fe20000010100 */
[----:B------:R-:W-:-:S03]  /*33c0*/  IMAD.IADD R27, R24, 0x1, R27 ;  /* 0x00000001181b7824 */ /* 0x000fc600078e021b */
        /* <DEDUP_REMOVED lines=23> */
[C---:B------:R-:W-:Y:S02]  /*3540*/  ISETP.NE.AND P2, PT, R21.reuse, RZ, PT ;  /* 0x000000ff1500720c */ /* 0x040fe40003f45270 */
[----:B------:R-:W-:Y:S02]  /*3550*/  ISETP.NE.AND P1, PT, R21, RZ, PT ;  /* 0x000000ff1500720c */ /* 0x000fe40003f25270 */
[----:B------:R-:W-:Y:S02]  /*3560*/  LOP3.LUT R11, R11, 0x7fffff, RZ, 0xc0, !PT ;  /* 0x007fffff0b0b7812 */ /* 0x000fe400078ec0ff */
[----:B------:R-:W-:Y:S02]  /*3570*/  FSETP.NEU.FTZ.AND P0, PT, R24, R27, PT ;  /* 0x0000001b1800720b */ /* 0x000fe40003f1d000 */
[----:B------:R-:W-:-:S02]  /*3580*/  LOP3.LUT R18, R11, 0x800000, RZ, 0xfc, !PT ;  /* 0x008000000b127812 */ /* 0x000fc400078efcff */
[C---:B------:R-:W-:Y:S02]  /*3590*/  IADD3 R11, PT, PT, R21.reuse, 0x20, RZ ;  /* 0x00000020150b7810 */ /* 0x040fe40007ffe0ff */
[----:B------:R-:W-:Y:S02]  /*35a0*/  IADD3 R21, PT, PT, -R21, RZ, RZ ;  /* 0x000000ff15157210 */ /* 0x000fe40007ffe1ff */
[----:B------:R-:W-:Y:S02]  /*35b0*/  SHF.L.U32 R11, R18, R11, RZ ;  /* 0x0000000b120b7219 */ /* 0x000fe400000006ff */
[----:B------:R-:W-:Y:S02]  /*35c0*/  SEL R21, R21, RZ, P2 ;  /* 0x000000ff15157207 */ /* 0x000fe40001000000 */
[----:B------:R-:W-:Y:S02]  /*35d0*/  ISETP.NE.AND P1, PT, R11, RZ, P1 ;  /* 0x000000ff0b00720c */ /* 0x000fe40000f25270 */
[----:B------:R-:W-:-:S02]  /*35e0*/  SHF.R.U32.HI R24, RZ, R21, R18 ;  /* 0x00000015ff187219 */ /* 0x000fc40000011612 */
[----:B------:R-:W-:Y:S02]  /*35f0*/  PLOP3.LUT P0, PT, P0, P1, PT, 0xf8, 0x8f ;  /* 0x00000000008f781c */ /* 0x000fe40000703f70 */
[----:B------:R-:W-:Y:S02]  /*3600*/  SHF.R.U32.HI R18, RZ, 0x1, R24 ;  /* 0x00000001ff127819 */ /* 0x000fe40000011618 */
[----:B------:R-:W-:-:S04]  /*3610*/  SEL R11, RZ, 0x1, !P0 ;  /* 0x00000001ff0b7807 */ /* 0x000fc80004000000 */
[----:B------:R-:W-:-:S04]  /*3620*/  LOP3.LUT R11, R11, 0x1, R18, 0xf8, !PT ;  /* 0x000000010b0b7812 */ /* 0x000fc800078ef812 */
[----:B------:R-:W-:-:S05]  /*3630*/  LOP3.LUT R11, R11, R24, RZ, 0xc0, !PT ;  /* 0x000000180b0b7212 */ /* 0x000fca00078ec0ff */
[----:B------:R-:W-:-:S05]  /*3640*/  IMAD.IADD R11, R18, 0x1, R11 ;  /* 0x00000001120b7824 */ /* 0x000fca00078e020b */
[----:B------:R-:W-:Y:S01]  /*3650*/  LOP3.LUT R20, R11, R20, RZ, 0xfc, !PT ;  /* 0x000000140b147212 */ /* 0x000fe200078efcff */
[----:B------:R-:W-:Y:S06]  /*3660*/  BRA `(.L_x_72) ;  /* 0x0000000000107947 */ /* 0x000fec0003800000 */
.L_x_71:
[----:B------:R-:W-:-:S04]  /*3670*/  LOP3.LUT R20, R20, 0x80000000, RZ, 0xc0, !PT ;  /* 0x8000000014147812 */ /* 0x000fc800078ec0ff */
[----:B------:R-:W-:Y:S01]  /*3680*/  LOP3.LUT R20, R20, 0x7f800000, RZ, 0xfc, !PT ;  /* 0x7f80000014147812 */ /* 0x000fe200078efcff */
[----:B------:R-:W-:Y:S06]  /*3690*/  BRA `(.L_x_72) ;  /* 0x0000000000047947 */ /* 0x000fec0003800000 */
.L_x_70:
[----:B------:R-:W-:-:S07]  /*36a0*/  LEA R20, R27, R20, 0x17 ;  /* 0x000000141b147211 */ /* 0x000fce00078eb8ff */
.L_x_72:
[----:B------:R-:W-:Y:S01]  /*36b0*/  MOV R11, R20 ;  /* 0x00000014000b7202 */ /* 0x000fe20000000f00 */
[----:B------:R-:W-:Y:S06]  /*36c0*/  BRA `(.L_x_73) ;  /* 0x0000000000207947 */ /* 0x000fec0003800000 */
.L_x_69:
[----:B------:R-:W-:-:S04]  /*36d0*/  LOP3.LUT R19, R20, 0x80000000, R19, 0x48, !PT ;  /* 0x8000000014137812 */ /* 0x000fc800078e4813 */
[----:B------:R-:W-:Y:S01]  /*36e0*/  LOP3.LUT R11, R19, 0x7f800000, RZ, 0xfc, !PT ;  /* 0x7f800000130b7812 */ /* 0x000fe200078efcff */
[----:B------:R-:W-:Y:S06]  /*36f0*/  BRA `(.L_x_73) ;  /* 0x0000000000147947 */ /* 0x000fec0003800000 */
.L_x_68:
[----:B------:R-:W-:Y:S01]  /*3700*/  LOP3.LUT R11, R20, 0x80000000, R19, 0x48, !PT ;  /* 0x80000000140b7812 */ /* 0x000fe200078e4813 */
[----:B------:R-:W-:Y:S06]  /*3710*/  BRA `(.L_x_73) ;  /* 0x00000000000c7947 */ /* 0x000fec0003800000 */
.L_x_67:
[----:B------:R-:W0:Y:S01]  /*3720*/  MUFU.RSQ R11, -QNAN ;  /* 0xffc00000000b7908 */ /* 0x000e220000001400 */
[----:B------:R-:W-:Y:S05]  /*3730*/  BRA `(.L_x_73) ;  /* 0x0000000000047947 */ /* 0x000fea0003800000 */
.L_x_66:
[----:B------:R-:W-:-:S07]  /*3740*/  FADD.FTZ R11, R19, R22 ;  /* 0x00000016130b7221 */ /* 0x000fce0000010000 */
.L_x_73:
[----:B------:R-:W-:Y:S01]  /*3750*/  HFMA2 R19, -RZ, RZ, 0, 0 ;  /* 0x00000000ff137431 */ /* 0x000fe200000001ff */
[----:B------:R-:W-:-:S04]  /*3760*/  MOV R18, R10 ;  /* 0x0000000a00127202 */ /* 0x000fc80000000f00 */
[----:B0-----:R-:W-:Y:S05]  /*3770*/  RET.REL.NODEC R18 `(maaq_batch_f32) ;  /* 0xffffffc812207950 */ /* 0x001fea0003c3ffff */
.L_x_74:
        /* <DEDUP_REMOVED lines=16> */
.L_x_76:


//--------------------- .nv.shared.maaq_multi_series_one_param_f32 --------------------------
	.section	.nv.shared.maaq_multi_series_one_param_f32,"aw",@nobits
	.sectionflags	@""
	.align	16
	.zero		1024


//--------------------- .nv.shared.reserved.0     --------------------------
	.section	.nv.shared.reserved.0,"aw",@nobits
	.weak		__nv_reservedSMEM_offset_0_alias
	.size		__nv_reservedSMEM_offset_0_alias, 0, 64
	.other		__nv_reservedSMEM_offset_0_alias,@"STO_CUDA_RESERVED_SHARED STV_DEFAULT"
__nv_reservedSMEM_offset_0_alias:
	.zero		0
	.zero		64


//--------------------- .nv.shared.maaq_batch_f32 --------------------------
	.section	.nv.shared.maaq_batch_f32,"aw",@nobits
	.sectionflags	@""
	.align	16
	.zero		1024


//--------------------- .nv.constant0.maaq_multi_series_one_param_f32 --------------------------
	.section	.nv.constant0.maaq_multi_series_one_param_f32,"a",@progbits
	.sectionflags	@""
	.align	4
.nv.constant0.maaq_multi_series_one_param_f32:
	.zero		944


//--------------------- .nv.constant0.maaq_batch_f32 --------------------------
	.section	.nv.constant0.maaq_batch_f32,"a",@progbits
	.sectionflags	@""
	.align	4
.nv.constant0.maaq_batch_f32:
	.zero		952


//--------------------- SYMBOLS --------------------------

	.type		.nv.reservedSmem.offset0,@object
	.size		.nv.reservedSmem.offset0,0x4
	.type		.nv.reservedSmem.cap,@object
	.size		.nv.reservedSmem.cap,0x4
